	.target	sm_100a

	.elftype	@"ET_EXEC"


//--------------------- .note.nv.tkinfo           --------------------------
	.section	.note.nv.tkinfo,"",@"SHT_NOTE"
	.sectionflags	@"SHF_NOTE_NV_TKINFO"
	.tkinfo
        /*0018*/ 	.word	0x00000002
        /*0030*/ 	.string	""
        /*0030*/ 	.string	"ptxas"
        /*0030*/ 	.string	"Cuda compilation tools, release 13.0, V13.0.88"
        /*0030*/ 	.string	"Build cuda_13.0.r13.0/compiler.36424714_0"
        /*0030*/ 	.string	"-arch sm_100a -m 64 "



//--------------------- .note.nv.cuinfo           --------------------------
	.section	.note.nv.cuinfo,"",@"SHT_NOTE"
	.sectionflags	@"SHF_NOTE_NV_CUINFO"
        /*0018*/ 	.short	0x0002
        /*001a*/ 	.short	0x0064
        /*001c*/ 	.short	0x0082
	.zero		2


//--------------------- .nv.info                  --------------------------
	.section	.nv.info,"",@"SHT_CUDA_INFO"
	.align	4


	//----- nvinfo : EIATTR_REGCOUNT
	.align		4
        /*0000*/ 	.byte	0x04, 0x2f
        /*0002*/ 	.short	(.L_19 - .L_18)
	.align		4
.L_18:
        /*0004*/ 	.word	index@(_ZN7cutlass13device_kernelINS_4gemm6kernel13GemmUniversalIN4cute5tupleIJiiiiEEENS1_10collective13CollectiveMmaINS1_35MainloopSm100TmaUmmaWarpSpecializedILi3ELi2ELi4ENS5_IJNS4_1CILi1EEESB_SB_EEEEENS5_IJNSA_ILi64EEESE_SE_EEEaNS5_IJlSB_lEEEaSG_NS4_8TiledMMAINS4_8MMA_AtomIJNS4_15SM100_MMA_S8_SSIaaiLi64ELi64ELNS4_4UMMA5MajorE0ELSL_0ELNSK_8SaturateE0EEEEEENS4_6LayoutISC_NS5_IJNSA_ILi0EEESQ_SQ_EEEEENS5_IJNS4_10UnderscoreEST_ST_EEEEENS4_13SM90_TMA_LOADENS4_14ComposedLayoutINS4_7SwizzleILi2ELi4ELi3EEENS4_18smem_ptr_flag_bitsILi8EEENSP_INS5_IJNSA_ILi8EEESE_EEENS5_IJSE_SB_EEEEEEEvNS4_8identityESW_S16_vS17_EENS_8epilogue10collective18CollectiveEpilogueINS19_23Sm100TmaWarpSpecializedILi1ELi1ELi32ELb0ELb0EEEJSF_NS5_IJNSP_ISE_SB_EES1E_EEEaSG_aSG_NS19_6fusion15FusionCallbacksIS1D_NS1G_17LinearCombinationIaiaiLNS_15FloatRoundStyleE2EEESF_S1F_JEEENS4_5SM1004TMEM4LOAD26SM100_TMEM_LOAD_16dp32b32xESW_S16_NS4_39AutoVectorizingCopyWithAssumedAlignmentILi128EEENS4_14SM90_TMA_STOREES16_S1R_S1R_EEEvvEEEEvNT_6ParamsE)
        /*0008*/ 	.word	0x0000007b


	//----- nvinfo : EIATTR_FRAME_SIZE
	.align		4
.L_19:
        /*000c*/ 	.byte	0x04, 0x11
        /*000e*/ 	.short	(.L_21 - .L_20)
	.align		4
.L_20:
        /*0010*/ 	.word	index@($__internal_2_$__cuda_sm10x_tcgen05_guardrail_trap_unallocated_columns_being_dealloced)
        /*0014*/ 	.word	0x00000000


	//----- nvinfo : EIATTR_FRAME_SIZE
	.align		4
.L_21:
        /*0018*/ 	.byte	0x04, 0x11
        /*001a*/ 	.short	(.L_23 - .L_22)
	.align		4
.L_22:
        /*001c*/ 	.word	index@($__internal_1_$__cuda_sm10x_tcgen05_guardrail_trap_phase_invalid_during_alloc)
        /*0020*/ 	.word	0x00000000


	//----- nvinfo : EIATTR_FRAME_SIZE
	.align		4
.L_23:
        /*0024*/ 	.byte	0x04, 0x11
        /*0026*/ 	.short	(.L_25 - .L_24)
	.align		4
.L_24:
        /*0028*/ 	.word	index@($__internal_0_$__cuda_sm10x_tcgen05_guardrail_trap_col_being_dealloced_not_returned_by_alloc)
        /*002c*/ 	.word	0x00000000


	//----- nvinfo : EIATTR_FRAME_SIZE
	.align		4
.L_25:
        /*0030*/ 	.byte	0x04, 0x11
        /*0032*/ 	.short	(.L_27 - .L_26)
	.align		4
.L_26:
        /*0034*/ 	.word	index@(_ZN7cutlass13device_kernelINS_4gemm6kernel13GemmUniversalIN4cute5tupleIJiiiiEEENS1_10collective13CollectiveMmaINS1_35MainloopSm100TmaUmmaWarpSpecializedILi3ELi2ELi4ENS5_IJNS4_1CILi1EEESB_SB_EEEEENS5_IJNSA_ILi64EEESE_SE_EEEaNS5_IJlSB_lEEEaSG_NS4_8TiledMMAINS4_8MMA_AtomIJNS4_15SM100_MMA_S8_SSIaaiLi64ELi64ELNS4_4UMMA5MajorE0ELSL_0ELNSK_8SaturateE0EEEEEENS4_6LayoutISC_NS5_IJNSA_ILi0EEESQ_SQ_EEEEENS5_IJNS4_10UnderscoreEST_ST_EEEEENS4_13SM90_TMA_LOADENS4_14ComposedLayoutINS4_7SwizzleILi2ELi4ELi3EEENS4_18smem_ptr_flag_bitsILi8EEENSP_INS5_IJNSA_ILi8EEESE_EEENS5_IJSE_SB_EEEEEEEvNS4_8identityESW_S16_vS17_EENS_8epilogue10collective18CollectiveEpilogueINS19_23Sm100TmaWarpSpecializedILi1ELi1ELi32ELb0ELb0EEEJSF_NS5_IJNSP_ISE_SB_EES1E_EEEaSG_aSG_NS19_6fusion15FusionCallbacksIS1D_NS1G_17LinearCombinationIaiaiLNS_15FloatRoundStyleE2EEESF_S1F_JEEENS4_5SM1004TMEM4LOAD26SM100_TMEM_LOAD_16dp32b32xESW_S16_NS4_39AutoVectorizingCopyWithAssumedAlignmentILi128EEENS4_14SM90_TMA_STOREES16_S1R_S1R_EEEvvEEEEvNT_6ParamsE)
        /*0038*/ 	.word	0x00000000


	//----- nvinfo : EIATTR_MIN_STACK_SIZE
	.align		4
.L_27:
        /*003c*/ 	.byte	0x04, 0x12
        /*003e*/ 	.short	(.L_29 - .L_28)
	.align		4
.L_28:
        /*0040*/ 	.word	index@(_ZN7cutlass13device_kernelINS_4gemm6kernel13GemmUniversalIN4cute5tupleIJiiiiEEENS1_10collective13CollectiveMmaINS1_35MainloopSm100TmaUmmaWarpSpecializedILi3ELi2ELi4ENS5_IJNS4_1CILi1EEESB_SB_EEEEENS5_IJNSA_ILi64EEESE_SE_EEEaNS5_IJlSB_lEEEaSG_NS4_8TiledMMAINS4_8MMA_AtomIJNS4_15SM100_MMA_S8_SSIaaiLi64ELi64ELNS4_4UMMA5MajorE0ELSL_0ELNSK_8SaturateE0EEEEEENS4_6LayoutISC_NS5_IJNSA_ILi0EEESQ_SQ_EEEEENS5_IJNS4_10UnderscoreEST_ST_EEEEENS4_13SM90_TMA_LOADENS4_14ComposedLayoutINS4_7SwizzleILi2ELi4ELi3EEENS4_18smem_ptr_flag_bitsILi8EEENSP_INS5_IJNSA_ILi8EEESE_EEENS5_IJSE_SB_EEEEEEEvNS4_8identityESW_S16_vS17_EENS_8epilogue10collective18CollectiveEpilogueINS19_23Sm100TmaWarpSpecializedILi1ELi1ELi32ELb0ELb0EEEJSF_NS5_IJNSP_ISE_SB_EES1E_EEEaSG_aSG_NS19_6fusion15FusionCallbacksIS1D_NS1G_17LinearCombinationIaiaiLNS_15FloatRoundStyleE2EEESF_S1F_JEEENS4_5SM1004TMEM4LOAD26SM100_TMEM_LOAD_16dp32b32xESW_S16_NS4_39AutoVectorizingCopyWithAssumedAlignmentILi128EEENS4_14SM90_TMA_STOREES16_S1R_S1R_EEEvvEEEEvNT_6ParamsE)
        /*0044*/ 	.word	0x00000000
.L_29:


//--------------------- .nv.compat                --------------------------
	.section	.nv.compat,"",@"SHT_CUDA_COMPAT_INFO"
	.align	4
        /*0000*/ 	.byte	0x02, 0x09, 0x01, 0x00, 0x02, 0x02, 0x03, 0x00, 0x02, 0x05, 0x06, 0x00, 0x03, 0x07, 0x01, 0x01
        /*0010*/ 	.byte	0x02, 0x03, 0x01, 0x00, 0x02, 0x06, 0x01, 0x00, 0x04, 0x0b, 0x08, 0x00, 0x01, 0x00, 0x00, 0x00
        /*0020*/ 	.byte	0x00, 0x00, 0x00, 0x00


//--------------------- .nv.info._ZN7cutlass13device_kernelINS_4gemm6kernel13GemmUniversalIN4cute5tupleIJiiiiEEENS1_10collective13CollectiveMmaINS1_35MainloopSm100TmaUmmaWarpSpecializedILi3ELi2ELi4ENS5_IJNS4_1CILi1EEESB_SB_EEEEENS5_IJNSA_ILi64EEESE_SE_EEEaNS5_IJlSB_lEEEaSG_NS4_8TiledMMAINS4_8MMA_AtomIJNS4_15SM100_MMA_S8_SSIaaiLi64ELi64ELNS4_4UMMA5MajorE0ELSL_0ELNSK_8SaturateE0EEEEEENS4_6LayoutISC_NS5_IJNSA_ILi0EEESQ_SQ_EEEEENS5_IJNS4_10UnderscoreEST_ST_EEEEENS4_13SM90_TMA_LOADENS4_14ComposedLayoutINS4_7SwizzleILi2ELi4ELi3EEENS4_18smem_ptr_flag_bitsILi8EEENSP_INS5_IJNSA_ILi8EEESE_EEENS5_IJSE_SB_EEEEEEEvNS4_8identityESW_S16_vS17_EENS_8epilogue10collective18CollectiveEpilogueINS19_23Sm100TmaWarpSpecializedILi1ELi1ELi32ELb0ELb0EEEJSF_NS5_IJNSP_ISE_SB_EES1E_EEEaSG_aSG_NS19_6fusion15FusionCallbacksIS1D_NS1G_17LinearCombinationIaiaiLNS_15FloatRoundStyleE2EEESF_S1F_JEEENS4_5SM1004TMEM4LOAD26SM100_TMEM_LOAD_16dp32b32xESW_S16_NS4_39AutoVectorizingCopyWithAssumedAlignmentILi128EEENS4_14SM90_TMA_STOREES16_S1R_S1R_EEEvvEEEEvNT_6ParamsE --------------------------
	.section	.nv.info._ZN7cutlass13device_kernelINS_4gemm6kernel13GemmUniversalIN4cute5tupleIJiiiiEEENS1_10collective13CollectiveMmaINS1_35MainloopSm100TmaUmmaWarpSpecializedILi3ELi2ELi4ENS5_IJNS4_1CILi1EEESB_SB_EEEEENS5_IJNSA_ILi64EEESE_SE_EEEaNS5_IJlSB_lEEEaSG_NS4_8TiledMMAINS4_8MMA_AtomIJNS4_15SM100_MMA_S8_SSIaaiLi64ELi64ELNS4_4UMMA5MajorE0ELSL_0ELNSK_8SaturateE0EEEEEENS4_6LayoutISC_NS5_IJNSA_ILi0EEESQ_SQ_EEEEENS5_IJNS4_10UnderscoreEST_ST_EEEEENS4_13SM90_TMA_LOADENS4_14ComposedLayoutINS4_7SwizzleILi2ELi4ELi3EEENS4_18smem_ptr_flag_bitsILi8EEENSP_INS5_IJNSA_ILi8EEESE_EEENS5_IJSE_SB_EEEEEEEvNS4_8identityESW_S16_vS17_EENS_8epilogue10collective18CollectiveEpilogueINS19_23Sm100TmaWarpSpecializedILi1ELi1ELi32ELb0ELb0EEEJSF_NS5_IJNSP_ISE_SB_EES1E_EEEaSG_aSG_NS19_6fusion15FusionCallbacksIS1D_NS1G_17LinearCombinationIaiaiLNS_15FloatRoundStyleE2EEESF_S1F_JEEENS4_5SM1004TMEM4LOAD26SM100_TMEM_LOAD_16dp32b32xESW_S16_NS4_39AutoVectorizingCopyWithAssumedAlignmentILi128EEENS4_14SM90_TMA_STOREES16_S1R_S1R_EEEvvEEEEvNT_6ParamsE,"",@"SHT_CUDA_INFO"
	.sectionflags	@""
	.align	4


	//----- nvinfo : EIATTR_CUDA_API_VERSION
	.align		4
        /*0000*/ 	.byte	0x04, 0x37
        /*0002*/ 	.short	(.L_31 - .L_30)
.L_30:
        /*0004*/ 	.word	0x00000082


	//----- nvinfo : EIATTR_KPARAM_INFO
	.align		4
.L_31:
        /*0008*/ 	.byte	0x04, 0x17
        /*000a*/ 	.short	(.L_33 - .L_32)
.L_32:
        /*000c*/ 	.word	0x00000000
        /*0010*/ 	.short	0x0000
        /*0012*/ 	.short	0x0000
        /*0014*/ 	.byte	0x00, 0xf0, 0x01, 0x20


	//----- nvinfo : EIATTR_AT_ENTRY_FRAGMENTS
	.align		4
.L_33:
        /*0018*/ 	.byte	0x04, 0x4f
        /*001a*/ 	.short	(.L_35 - .L_34)


	//   ....[0]....
.L_34:
        /*001c*/ 	.word	0x00000006


	//----- nvinfo : EIATTR_RESERVED_SMEM_USED
	.align		4
.L_35:
        /*0020*/ 	.byte	0x01, 0x41
	.zero		2


	//----- nvinfo : EIATTR_SPARSE_MMA_MASK
	.align		4
        /*0024*/ 	.byte	0x03, 0x50
        /*0026*/ 	.short	0x0000


	//----- nvinfo : EIATTR_TCGEN05_1CTA_USED
	.align		4
        /*0028*/ 	.byte	0x01, 0x51
	.zero		2


	//----- nvinfo : EIATTR_MAXREG_COUNT
	.align		4
        /*002c*/ 	.byte	0x03, 0x1b
        /*002e*/ 	.short	0x00ff


	//----- nvinfo : EIATTR_NUM_BARRIERS
	.align		4
        /*0030*/ 	.byte	0x02, 0x4c
        /*0032*/ 	.byte	0x07
	.zero		1


	//----- nvinfo : EIATTR_EXTERNS
	.align		4
        /*0034*/ 	.byte	0x04, 0x0f
        /*0036*/ 	.short	(.L_37 - .L_36)


	//   ....[0]....
	.align		4
.L_36:
        /*0038*/ 	.word	index@(__assertfail)


	//----- nvinfo : EIATTR_MERCURY_ISA_VERSION
	.align		4
.L_37:
        /*003c*/ 	.byte	0x03, 0x5f
        /*003e*/ 	.short	0x0101


	//----- nvinfo : EIATTR_INT_WARP_WIDE_INSTR_OFFSETS
	.align		4
        /*0040*/ 	.byte	0x04, 0x31
        /*0042*/ 	.short	(.L_39 - .L_38)


	//   ....[0]....
.L_38:
        /*0044*/ 	.word	0x00001d40


	//   ....[1]....
        /*0048*/ 	.word	0x00003680


	//   ....[2]....
        /*004c*/ 	.word	0x000036a0


	//   ....[3]....
        /*0050*/ 	.word	0x000036d0


	//   ....[4]....
        /*0054*/ 	.word	0x000040e0


	//   ....[5]....
        /*0058*/ 	.word	0x000041d0


	//----- nvinfo : EIATTR_COOP_GROUP_MASK_REGIDS
	.align		4
.L_39:
        /*005c*/ 	.byte	0x04, 0x29
        /*005e*/ 	.short	(.L_41 - .L_40)


	//   ....[0]....
.L_40:
        /*0060*/ 	.word	0xffffffff


	//   ....[1]....
        /*0064*/ 	.word	0xffffffff


	//   ....[2]....
        /*0068*/ 	.word	0xffffffff


	//   ....[3]....
        /*006c*/ 	.word	0xffffffff


	//   ....[4]....
        /*0070*/ 	.word	0xffffffff


	//   ....[5]....
        /*0074*/ 	.word	0xffffffff


	//   ....[6]....
        /*0078*/ 	.word	0xffffffff


	//   ....[7]....
        /*007c*/ 	.word	0xffffffff


	//   ....[8]....
        /*0080*/ 	.word	0xffffffff


	//   ....[9]....
        /*0084*/ 	.word	0xffffffff


	//   ....[10]....
        /*0088*/ 	.word	0xffffffff


	//   ....[11]....
        /*008c*/ 	.word	0xffffffff


	//   ....[12]....
        /*0090*/ 	.word	0xffffffff


	//----- nvinfo : EIATTR_COOP_GROUP_INSTR_OFFSETS
	.align		4
.L_41:
        /*0094*/ 	.byte	0x04, 0x28
        /*0096*/ 	.short	(.L_43 - .L_42)


	//   ....[0]....
.L_42:
        /*0098*/ 	.word	0x00000090


	//   ....[1]....
        /*009c*/ 	.word	0x000004d0


	//   ....[2]....
        /*00a0*/ 	.word	0x00000620


	//   ....[3]....
        /*00a4*/ 	.word	0x00000760


	//   ....[4]....
        /*00a8*/ 	.word	0x00000860


	//   ....[5]....
        /*00ac*/ 	.word	0x000009d0


	//   ....[6]....
        /*00b0*/ 	.word	0x00000b70


	//   ....[7]....
        /*00b4*/ 	.word	0x00001c20


	//   ....[8]....
        /*00b8*/ 	.word	0x00002970


	//   ....[9]....
        /*00bc*/ 	.word	0x00002b80


	//   ....[10]....
        /*00c0*/ 	.word	0x00002bb0


	//   ....[11]....
        /*00c4*/ 	.word	0x00003560


	//   ....[12]....
        /*00c8*/ 	.word	0x00003790


	//----- nvinfo : EIATTR_VRC_CTA_INIT_COUNT
	.align		4
.L_43:
        /*00cc*/ 	.byte	0x02, 0x4a
        /*00ce*/ 	.byte	0x80
	.zero		1


	//----- nvinfo : EIATTR_SYSCALL_OFFSETS
	.align		4
        /*00d0*/ 	.byte	0x04, 0x46
        /*00d2*/ 	.short	(.L_45 - .L_44)


	//   ....[0]....
.L_44:
        /*00d4*/ 	.word	0x00004bf0


	//   ....[1]....
        /*00d8*/ 	.word	0x00004d30


	//   ....[2]....
        /*00dc*/ 	.word	0x00005490


	//----- nvinfo : EIATTR_MBARRIER_INSTR_OFFSETS
	.align		4
.L_45:
        /*00e0*/ 	.byte	0x04, 0x39
        /*00e2*/ 	.short	(.L_47 - .L_46)


	//   ....[0]....
.L_46:
        /*00e4*/ 	.word	0x000005b0
        /*00e8*/ 	.word	0x000000ff
        /*00ec*/ 	.word	0x00000000
        /*00f0*/ 	.short	0x0100
        /*00f2*/ 	.byte	0x05
	.zero		1


	//   ....[1]....
        /*00f4*/ 	.word	0x000005c0
        /*00f8*/ 	.word	0x000000ff
        /*00fc*/ 	.word	0x00000018
        /*0100*/ 	.short	0x0100
        /*0102*/ 	.byte	0x05
	.zero		1


	//   ....[2]....
        /*0104*/ 	.word	0x000005d0
        /*0108*/ 	.word	0x000000ff
        /*010c*/ 	.word	0x00000008
        /*0110*/ 	.short	0x0100
        /*0112*/ 	.byte	0x05
	.zero		1


	//   ....[3]....
        /*0114*/ 	.word	0x000005e0
        /*0118*/ 	.word	0x000000ff
        /*011c*/ 	.word	0x00000020
        /*0120*/ 	.short	0x0100
        /*0122*/ 	.byte	0x05
	.zero		1


	//   ....[4]....
        /*0124*/ 	.word	0x000005f0
        /*0128*/ 	.word	0x000000ff
        /*012c*/ 	.word	0x00000010
        /*0130*/ 	.short	0x0100
        /*0132*/ 	.byte	0x05
	.zero		1


	//   ....[5]....
        /*0134*/ 	.word	0x00000600
        /*0138*/ 	.word	0x000000ff
        /*013c*/ 	.word	0x00000028
        /*0140*/ 	.short	0x0100
        /*0142*/ 	.byte	0x05
	.zero		1


	//   ....[6]....
        /*0144*/ 	.word	0x00000730
        /*0148*/ 	.word	0x000000ff
        /*014c*/ 	.word	0x00000030
        /*0150*/ 	.short	0x0100
        /*0152*/ 	.byte	0x06
	.zero		1


	//   ....[7]....
        /*0154*/ 	.word	0x00000740
        /*0158*/ 	.word	0x000000ff
        /*015c*/ 	.word	0x00000038
        /*0160*/ 	.short	0x0100
        /*0162*/ 	.byte	0x06
	.zero		1


	//   ....[8]....
        /*0164*/ 	.word	0x00000830
        /*0168*/ 	.word	0x000000ff
        /*016c*/ 	.word	0x00000040
        /*0170*/ 	.short	0x0100
        /*0172*/ 	.byte	0x05
	.zero		1


	//   ....[9]....
        /*0174*/ 	.word	0x00000840
        /*0178*/ 	.word	0x000000ff
        /*017c*/ 	.word	0x00000048
        /*0180*/ 	.short	0x0100
        /*0182*/ 	.byte	0x05
	.zero		1


	//   ....[10]....
        /*0184*/ 	.word	0x00000980
        /*0188*/ 	.word	0x000000ff
        /*018c*/ 	.word	0x00000050
        /*0190*/ 	.short	0x0100
        /*0192*/ 	.byte	0x05
	.zero		1


	//   ....[11]....
        /*0194*/ 	.word	0x00000990
        /*0198*/ 	.word	0x000000ff
        /*019c*/ 	.word	0x00000060
        /*01a0*/ 	.short	0x0100
        /*01a2*/ 	.byte	0x05
	.zero		1


	//   ....[12]....
        /*01a4*/ 	.word	0x000009a0
        /*01a8*/ 	.word	0x000000ff
        /*01ac*/ 	.word	0x00000058
        /*01b0*/ 	.short	0x0100
        /*01b2*/ 	.byte	0x05
	.zero		1


	//   ....[13]....
        /*01b4*/ 	.word	0x000009b0
        /*01b8*/ 	.word	0x000000ff
        /*01bc*/ 	.word	0x00000068
        /*01c0*/ 	.short	0x0100
        /*01c2*/ 	.byte	0x05
	.zero		1


	//   ....[14]....
        /*01c4*/ 	.word	0x00000ae0
        /*01c8*/ 	.word	0x000000ff
        /*01cc*/ 	.word	0x00000070
        /*01d0*/ 	.short	0x0100
        /*01d2*/ 	.byte	0x06
	.zero		1


	//   ....[15]....
        /*01d4*/ 	.word	0x00000af0
        /*01d8*/ 	.word	0x000000ff
        /*01dc*/ 	.word	0x00000090
        /*01e0*/ 	.short	0x0100
        /*01e2*/ 	.byte	0x06
	.zero		1


	//   ....[16]....
        /*01e4*/ 	.word	0x00000b00
        /*01e8*/ 	.word	0x000000ff
        /*01ec*/ 	.word	0x00000078
        /*01f0*/ 	.short	0x0100
        /*01f2*/ 	.byte	0x06
	.zero		1


	//   ....[17]....
        /*01f4*/ 	.word	0x00000b10
        /*01f8*/ 	.word	0x000000ff
        /*01fc*/ 	.word	0x00000098
        /*0200*/ 	.short	0x0100
        /*0202*/ 	.byte	0x06
	.zero		1


	//   ....[18]....
        /*0204*/ 	.word	0x00000b20
        /*0208*/ 	.word	0x000000ff
        /*020c*/ 	.word	0x00000080
        /*0210*/ 	.short	0x0100
        /*0212*/ 	.byte	0x06
	.zero		1


	//   ....[19]....
        /*0214*/ 	.word	0x00000b30
        /*0218*/ 	.word	0x000000ff
        /*021c*/ 	.word	0x000000a0
        /*0220*/ 	.short	0x0100
        /*0222*/ 	.byte	0x06
	.zero		1


	//   ....[20]....
        /*0224*/ 	.word	0x00000b40
        /*0228*/ 	.word	0x000000ff
        /*022c*/ 	.word	0x00000088
        /*0230*/ 	.short	0x0100
        /*0232*/ 	.byte	0x06
	.zero		1


	//   ....[21]....
        /*0234*/ 	.word	0x00000b50
        /*0238*/ 	.word	0x000000ff
        /*023c*/ 	.word	0x000000a8
        /*0240*/ 	.short	0x0100
        /*0242*/ 	.byte	0x06
	.zero		1


	//   ....[22]....
        /*0244*/ 	.word	0x00000c40
        /*0248*/ 	.word	0x000000ff
        /*024c*/ 	.word	0x000000b0
        /*0250*/ 	.short	0x0100
        /*0252*/ 	.byte	0x05
	.zero		1


	//   ....[23]....
        /*0254*/ 	.word	0x00000c50
        /*0258*/ 	.word	0x000000ff
        /*025c*/ 	.word	0x000000c0
        /*0260*/ 	.short	0x0100
        /*0262*/ 	.byte	0x05
	.zero		1


	//   ....[24]....
        /*0264*/ 	.word	0x00000c60
        /*0268*/ 	.word	0x000000ff
        /*026c*/ 	.word	0x000000b8
        /*0270*/ 	.short	0x0100
        /*0272*/ 	.byte	0x05
	.zero		1


	//   ....[25]....
        /*0274*/ 	.word	0x00000c70
        /*0278*/ 	.word	0x000000ff
        /*027c*/ 	.word	0x000000c8
        /*0280*/ 	.short	0x0100
        /*0282*/ 	.byte	0x05
	.zero		1


	//   ....[26]....
        /*0284*/ 	.word	0x00001540
        /*0288*/ 	.word	0x00000003
        /*028c*/ 	.word	0x000000c0
        /*0290*/ 	.short	0x010a
        /*0292*/ 	.byte	0xff
	.zero		1


	//   ....[27]....
        /*0294*/ 	.word	0x00001570
        /*0298*/ 	.word	0x00000003
        /*029c*/ 	.word	0x000000b0
        /*02a0*/ 	.short	0x0101
        /*02a2*/ 	.byte	0xff
	.zero		1


	//   ....[28]....
        /*02a4*/ 	.word	0x00001640
        /*02a8*/ 	.word	0x000000ff
        /*02ac*/ 	.word	0x00000018
        /*02b0*/ 	.short	0x010a
        /*02b2*/ 	.byte	0x08
	.zero		1


	//   ....[29]....
        /*02b4*/ 	.word	0x000016e0
        /*02b8*/ 	.word	0x000000ff
        /*02bc*/ 	.word	0x00000018
        /*02c0*/ 	.short	0x010a
        /*02c2*/ 	.byte	0x21
	.zero		1


	//   ....[30]....
        /*02c4*/ 	.word	0x00001840
        /*02c8*/ 	.word	0x000000ff
        /*02cc*/ 	.word	0x00000018
        /*02d0*/ 	.short	0x010a
        /*02d2*/ 	.byte	0x08
	.zero		1


	//   ....[31]....
        /*02d4*/ 	.word	0x00001930
        /*02d8*/ 	.word	0x000000ff
        /*02dc*/ 	.word	0x00000048
        /*02e0*/ 	.short	0x0101
        /*02e2*/ 	.byte	0x04
	.zero		1


	//   ....[32]....
        /*02e4*/ 	.word	0x00001950
        /*02e8*/ 	.word	0x000000ff
        /*02ec*/ 	.word	0x00000018
        /*02f0*/ 	.short	0x010a
        /*02f2*/ 	.byte	0x08
	.zero		1


	//   ....[33]....
        /*02f4*/ 	.word	0x000019d0
        /*02f8*/ 	.word	0x000000ff
        /*02fc*/ 	.word	0x00000018
        /*0300*/ 	.short	0x010a
        /*0302*/ 	.byte	0x11
	.zero		1


	//   ....[34]....
        /*0304*/ 	.word	0x00001b30
        /*0308*/ 	.word	0x000000ff
        /*030c*/ 	.word	0x00000018
        /*0310*/ 	.short	0x010a
        /*0312*/ 	.byte	0x08
	.zero		1


	//   ....[35]....
        /*0314*/ 	.word	0x00001c50
        /*0318*/ 	.word	0x00000002
        /*031c*/ 	.word	0x00000050
        /*0320*/ 	.short	0x010a
        /*0322*/ 	.byte	0xff
	.zero		1


	//   ....[36]....
        /*0324*/ 	.word	0x00001d10
        /*0328*/ 	.word	0x00000002
        /*032c*/ 	.word	0x00000000
        /*0330*/ 	.short	0x0101
        /*0332*/ 	.byte	0xff
	.zero		1


	//   ....[37]....
        /*0334*/ 	.word	0x00002270
        /*0338*/ 	.word	0x000000ff
        /*033c*/ 	.word	0x00000000
        /*0340*/ 	.short	0x010a
        /*0342*/ 	.byte	0x05
	.zero		1


	//   ....[38]....
        /*0344*/ 	.word	0x00002300
        /*0348*/ 	.word	0x000000ff
        /*034c*/ 	.word	0x00000000
        /*0350*/ 	.short	0x010a
        /*0352*/ 	.byte	0x05
	.zero		1


	//   ....[39]....
        /*0354*/ 	.word	0x000023a0
        /*0358*/ 	.word	0x00000000
        /*035c*/ 	.word	0x00000000
        /*0360*/ 	.short	0x010a
        /*0362*/ 	.byte	0xff
	.zero		1


	//   ....[40]....
        /*0364*/ 	.word	0x000024c0
        /*0368*/ 	.word	0x00000000
        /*036c*/ 	.word	0x000000b0
        /*0370*/ 	.short	0x010a
        /*0372*/ 	.byte	0xff
	.zero		1


	//   ....[41]....
        /*0374*/ 	.word	0x00002520
        /*0378*/ 	.word	0x00000004
        /*037c*/ 	.word	0x00000000
        /*0380*/ 	.short	0x0101
        /*0382*/ 	.byte	0xff
	.zero		1


	//   ....[42]....
        /*0384*/ 	.word	0x00002540
        /*0388*/ 	.word	0x000000ff
        /*038c*/ 	.word	0x00000060
        /*0390*/ 	.short	0x010a
        /*0392*/ 	.byte	0x05
	.zero		1


	//   ....[43]....
        /*0394*/ 	.word	0x00002660
        /*0398*/ 	.word	0x00000000
        /*039c*/ 	.word	0x00000050
        /*03a0*/ 	.short	0x010a
        /*03a2*/ 	.byte	0xff
	.zero		1


	//   ....[44]....
        /*03a4*/ 	.word	0x00002770
        /*03a8*/ 	.word	0x00000000
        /*03ac*/ 	.word	0x00000000
        /*03b0*/ 	.short	0x0101
        /*03b2*/ 	.byte	0xff
	.zero		1


	//   ....[45]....
        /*03b4*/ 	.word	0x00002800
        /*03b8*/ 	.word	0x000000ff
        /*03bc*/ 	.word	0x00000060
        /*03c0*/ 	.short	0x0106
        /*03c2*/ 	.byte	0x05
	.zero		1


	//   ....[46]....
        /*03c4*/ 	.word	0x00002820
        /*03c8*/ 	.word	0x000000ff
        /*03cc*/ 	.word	0x00000060
        /*03d0*/ 	.short	0x010a
        /*03d2*/ 	.byte	0x05
	.zero		1


	//   ....[47]....
        /*03d4*/ 	.word	0x000028b0
        /*03d8*/ 	.word	0x000000ff
        /*03dc*/ 	.word	0x00000060
        /*03e0*/ 	.short	0x0106
        /*03e2*/ 	.byte	0x04
	.zero		1


	//   ....[48]....
        /*03e4*/ 	.word	0x000028f0
        /*03e8*/ 	.word	0x00000000
        /*03ec*/ 	.word	0x00000060
        /*03f0*/ 	.short	0x010a
        /*03f2*/ 	.byte	0xff
	.zero		1


	//   ....[49]....
        /*03f4*/ 	.word	0x00002df0
        /*03f8*/ 	.word	0x00000000
        /*03fc*/ 	.word	0x00000050
        /*0400*/ 	.short	0x010a
        /*0402*/ 	.byte	0xff
	.zero		1


	//   ....[50]....
        /*0404*/ 	.word	0x00002ef0
        /*0408*/ 	.word	0x00000003
        /*040c*/ 	.word	0x00000000
        /*0410*/ 	.short	0x0101
        /*0412*/ 	.byte	0xff
	.zero		1


	//   ....[51]....
        /*0414*/ 	.word	0x00002f00
        /*0418*/ 	.word	0x000000ff
        /*041c*/ 	.word	0x00000000
        /*0420*/ 	.short	0x010a
        /*0422*/ 	.byte	0x04
	.zero		1


	//   ....[52]....
        /*0424*/ 	.word	0x00002f80
        /*0428*/ 	.word	0x000000ff
        /*042c*/ 	.word	0x00000090
        /*0430*/ 	.short	0x010a
        /*0432*/ 	.byte	0x08
	.zero		1


	//   ....[53]....
        /*0434*/ 	.word	0x00003060
        /*0438*/ 	.word	0x000000ff
        /*043c*/ 	.word	0x00000000
        /*0440*/ 	.short	0x010a
        /*0442*/ 	.byte	0x07
	.zero		1


	//   ....[54]....
        /*0444*/ 	.word	0x000031a0
        /*0448*/ 	.word	0x000000ff
        /*044c*/ 	.word	0x00000000
        /*0450*/ 	.short	0x010a
        /*0452*/ 	.byte	0x04
	.zero		1


	//   ....[55]....
        /*0454*/ 	.word	0x00003390
        /*0458*/ 	.word	0x000000ff
        /*045c*/ 	.word	0x00000000
        /*0460*/ 	.short	0x010a
        /*0462*/ 	.byte	0x05
	.zero		1


	//   ....[56]....
        /*0464*/ 	.word	0x00003420
        /*0468*/ 	.word	0x000000ff
        /*046c*/ 	.word	0x00000000
        /*0470*/ 	.short	0x010a
        /*0472*/ 	.byte	0x05
	.zero		1


	//   ....[57]....
        /*0474*/ 	.word	0x000034b0
        /*0478*/ 	.word	0x000000ff
        /*047c*/ 	.word	0x00000000
        /*0480*/ 	.short	0x010a
        /*0482*/ 	.byte	0x05
	.zero		1


	//   ....[58]....
        /*0484*/ 	.word	0x00003540
        /*0488*/ 	.word	0x000000ff
        /*048c*/ 	.word	0x00000000
        /*0490*/ 	.short	0x010a
        /*0492*/ 	.byte	0x07
	.zero		1


	//   ....[59]....
        /*0494*/ 	.word	0x00003980
        /*0498*/ 	.word	0x00000000
        /*049c*/ 	.word	0x00000050
        /*04a0*/ 	.short	0x010a
        /*04a2*/ 	.byte	0xff
	.zero		1


	//   ....[60]....
        /*04a4*/ 	.word	0x00003a70
        /*04a8*/ 	.word	0x00000000
        /*04ac*/ 	.word	0x00000000
        /*04b0*/ 	.short	0x0101
        /*04b2*/ 	.byte	0xff
	.zero		1


	//   ....[61]....
        /*04b4*/ 	.word	0x00003d90
        /*04b8*/ 	.word	0x000000ff
        /*04bc*/ 	.word	0x00000048
        /*04c0*/ 	.short	0x010a
        /*04c2*/ 	.byte	0x06
	.zero		1


	//   ....[62]....
        /*04c4*/ 	.word	0x00003f10
        /*04c8*/ 	.word	0x000000ff
        /*04cc*/ 	.word	0x00000038
        /*04d0*/ 	.short	0x010a
        /*04d2*/ 	.byte	0x06
	.zero		1


	//   ....[63]....
        /*04d4*/ 	.word	0x00004240
        /*04d8*/ 	.word	0x000000ff
        /*04dc*/ 	.word	0x00000030
        /*04e0*/ 	.short	0x010b
        /*04e2*/ 	.byte	0x06
	.zero		1


	//   ....[64]....
        /*04e4*/ 	.word	0x00004260
        /*04e8*/ 	.word	0x000000ff
        /*04ec*/ 	.word	0x00000000
        /*04f0*/ 	.short	0x0101
        /*04f2*/ 	.byte	0x25
	.zero		1


	//   ....[65]....
        /*04f4*/ 	.word	0x000042a0
        /*04f8*/ 	.word	0x00000000
        /*04fc*/ 	.word	0x00000038
        /*0500*/ 	.short	0x010a
        /*0502*/ 	.byte	0xff
	.zero		1


	//   ....[66]....
        /*0504*/ 	.word	0x00004600
        /*0508*/ 	.word	0x00000000
        /*050c*/ 	.word	0x00000050
        /*0510*/ 	.short	0x010a
        /*0512*/ 	.byte	0xff
	.zero		1


	//   ....[67]....
        /*0514*/ 	.word	0x00004710
        /*0518*/ 	.word	0x00000000
        /*051c*/ 	.word	0x00000000
        /*0520*/ 	.short	0x0101
        /*0522*/ 	.byte	0xff
	.zero		1


	//   ....[68]....
        /*0524*/ 	.word	0x000050c0
        /*0528*/ 	.word	0x000000ff
        /*052c*/ 	.word	0x00000030
        /*0530*/ 	.short	0x010a
        /*0532*/ 	.byte	0x2b
	.zero		1


	//   ....[69]....
        /*0534*/ 	.word	0x000050e0
        /*0538*/ 	.word	0x0000005c
        /*053c*/ 	.word	0x00000070
        /*0540*/ 	.short	0x010a
        /*0542*/ 	.byte	0xff
	.zero		1


	//   ....[70]....
        /*0544*/ 	.word	0x00005230
        /*0548*/ 	.word	0x000000ff
        /*054c*/ 	.word	0x00000030
        /*0550*/ 	.short	0x010a
        /*0552*/ 	.byte	0x2b
	.zero		1


	//   ....[71]....
        /*0554*/ 	.word	0x00005310
        /*0558*/ 	.word	0x000000ff
        /*055c*/ 	.word	0x00000000
        /*0560*/ 	.short	0x0101
        /*0562*/ 	.byte	0x04
	.zero		1


	//   ....[72]....
        /*0564*/ 	.word	0x00005370
        /*0568*/ 	.word	0x0000005c
        /*056c*/ 	.word	0x00000070
        /*0570*/ 	.short	0x010a
        /*0572*/ 	.byte	0xff
	.zero		1


	//   ....[73]....
        /*0574*/ 	.word	0x000056d0
        /*0578*/ 	.word	0x000000ff
        /*057c*/ 	.word	0x00000000
        /*0580*/ 	.short	0x0101
        /*0582*/ 	.byte	0x05
	.zero		1


	//   ....[74]....
        /*0584*/ 	.word	0x00006040
        /*0588*/ 	.word	0x00000003
        /*058c*/ 	.word	0x000000c0
        /*0590*/ 	.short	0x010a
        /*0592*/ 	.byte	0xff
	.zero		1


	//   ....[75]....
        /*0594*/ 	.word	0x000060a0
        /*0598*/ 	.word	0x00000002
        /*059c*/ 	.word	0x00000018
        /*05a0*/ 	.short	0x010a
        /*05a2*/ 	.byte	0xff
	.zero		1


	//   ....[76]....
        /*05a4*/ 	.word	0x00006100
        /*05a8*/ 	.word	0x00000002
        /*05ac*/ 	.word	0x00000018
        /*05b0*/ 	.short	0x010a
        /*05b2*/ 	.byte	0xff
	.zero		1


	//   ....[77]....
        /*05b4*/ 	.word	0x00006150
        /*05b8*/ 	.word	0x00000002
        /*05bc*/ 	.word	0x00000050
        /*05c0*/ 	.short	0x010a
        /*05c2*/ 	.byte	0xff
	.zero		1


	//   ....[78]....
        /*05c4*/ 	.word	0x000061b0
        /*05c8*/ 	.word	0x00000000
        /*05cc*/ 	.word	0x00000000
        /*05d0*/ 	.short	0x010a
        /*05d2*/ 	.byte	0xff
	.zero		1


	//   ....[79]....
        /*05d4*/ 	.word	0x00006210
        /*05d8*/ 	.word	0x00000000
        /*05dc*/ 	.word	0x00000000
        /*05e0*/ 	.short	0x010a
        /*05e2*/ 	.byte	0xff
	.zero		1


	//   ....[80]....
        /*05e4*/ 	.word	0x00006260
        /*05e8*/ 	.word	0x00000000
        /*05ec*/ 	.word	0x000000b0
        /*05f0*/ 	.short	0x010a
        /*05f2*/ 	.byte	0xff
	.zero		1


	//   ....[81]....
        /*05f4*/ 	.word	0x000062c0
        /*05f8*/ 	.word	0x00000000
        /*05fc*/ 	.word	0x00000060
        /*0600*/ 	.short	0x010a
        /*0602*/ 	.byte	0xff
	.zero		1


	//   ....[82]....
        /*0604*/ 	.word	0x00006310
        /*0608*/ 	.word	0x00000000
        /*060c*/ 	.word	0x00000050
        /*0610*/ 	.short	0x010a
        /*0612*/ 	.byte	0xff
	.zero		1


	//   ....[83]....
        /*0614*/ 	.word	0x00006370
        /*0618*/ 	.word	0x00000000
        /*061c*/ 	.word	0x00000060
        /*0620*/ 	.short	0x010a
        /*0622*/ 	.byte	0xff
	.zero		1


	//   ....[84]....
        /*0624*/ 	.word	0x000063c0
        /*0628*/ 	.word	0x00000000
        /*062c*/ 	.word	0x00000050
        /*0630*/ 	.short	0x010a
        /*0632*/ 	.byte	0xff
	.zero		1


	//   ....[85]....
        /*0634*/ 	.word	0x00006420
        /*0638*/ 	.word	0x00000003
        /*063c*/ 	.word	0x00000090
        /*0640*/ 	.short	0x010a
        /*0642*/ 	.byte	0xff
	.zero		1


	//   ....[86]....
        /*0644*/ 	.word	0x00006480
        /*0648*/ 	.word	0x00000000
        /*064c*/ 	.word	0x00000000
        /*0650*/ 	.short	0x010a
        /*0652*/ 	.byte	0xff
	.zero		1


	//   ....[87]....
        /*0654*/ 	.word	0x000064e0
        /*0658*/ 	.word	0x00000000
        /*065c*/ 	.word	0x00000000
        /*0660*/ 	.short	0x010a
        /*0662*/ 	.byte	0xff
	.zero		1


	//   ....[88]....
        /*0664*/ 	.word	0x00006540
        /*0668*/ 	.word	0x00000000
        /*066c*/ 	.word	0x00000000
        /*0670*/ 	.short	0x010a
        /*0672*/ 	.byte	0xff
	.zero		1


	//   ....[89]....
        /*0674*/ 	.word	0x000065a0
        /*0678*/ 	.word	0x00000000
        /*067c*/ 	.word	0x00000000
        /*0680*/ 	.short	0x010a
        /*0682*/ 	.byte	0xff
	.zero		1


	//   ....[90]....
        /*0684*/ 	.word	0x00006600
        /*0688*/ 	.word	0x00000000
        /*068c*/ 	.word	0x00000000
        /*0690*/ 	.short	0x010a
        /*0692*/ 	.byte	0xff
	.zero		1


	//   ....[91]....
        /*0694*/ 	.word	0x00006650
        /*0698*/ 	.word	0x00000000
        /*069c*/ 	.word	0x00000050
        /*06a0*/ 	.short	0x010a
        /*06a2*/ 	.byte	0xff
	.zero		1


	//   ....[92]....
        /*06a4*/ 	.word	0x000066b0
        /*06a8*/ 	.word	0x00000000
        /*06ac*/ 	.word	0x00000048
        /*06b0*/ 	.short	0x010a
        /*06b2*/ 	.byte	0xff
	.zero		1


	//   ....[93]....
        /*06b4*/ 	.word	0x00006710
        /*06b8*/ 	.word	0x00000003
        /*06bc*/ 	.word	0x00000038
        /*06c0*/ 	.short	0x010a
        /*06c2*/ 	.byte	0xff
	.zero		1


	//   ....[94]....
        /*06c4*/ 	.word	0x00006760
        /*06c8*/ 	.word	0x00000000
        /*06cc*/ 	.word	0x00000050
        /*06d0*/ 	.short	0x010a
        /*06d2*/ 	.byte	0xff
	.zero		1


	//   ....[95]....
        /*06d4*/ 	.word	0x000067c0
        /*06d8*/ 	.word	0x00000000
        /*06dc*/ 	.word	0x00000030
        /*06e0*/ 	.short	0x010a
        /*06e2*/ 	.byte	0xff
	.zero		1


	//   ....[96]....
        /*06e4*/ 	.word	0x00006810
        /*06e8*/ 	.word	0x0000005c
        /*06ec*/ 	.word	0x00000070
        /*06f0*/ 	.short	0x010a
        /*06f2*/ 	.byte	0xff
	.zero		1


	//----- nvinfo : EIATTR_NUM_MBARRIERS
	.align		4
.L_47:
        /*06f4*/ 	.byte	0x03, 0x38
        /*06f6*/ 	.short	0x001a


	//----- nvinfo : EIATTR_EXIT_INSTR_OFFSETS
	.align		4
        /*06f8*/ 	.byte	0x04, 0x1c
        /*06fa*/ 	.short	(.L_49 - .L_48)


	//   ....[0]....
.L_48:
        /*06fc*/ 	.word	0x000023d0


	//   ....[1]....
        /*0700*/ 	.word	0x000028c0


	//   ....[2]....
        /*0704*/ 	.word	0x00002920


	//   ....[3]....
        /*0708*/ 	.word	0x000037a0


	//   ....[4]....
        /*070c*/ 	.word	0x000042d0


	//   ....[5]....
        /*0710*/ 	.word	0x00004310


	//   ....[6]....
        /*0714*/ 	.word	0x00006030


	//----- nvinfo : EIATTR_MAX_THREADS
	.align		4
.L_49:
        /*0718*/ 	.byte	0x04, 0x05
        /*071a*/ 	.short	(.L_51 - .L_50)
.L_50:
        /*071c*/ 	.word	0x00000100
        /*0720*/ 	.word	0x00000001
        /*0724*/ 	.word	0x00000001


	//----- nvinfo : EIATTR_CRS_STACK_SIZE
	.align		4
.L_51:
        /*0728*/ 	.byte	0x04, 0x1e
        /*072a*/ 	.short	(.L_53 - .L_52)
.L_52:
        /*072c*/ 	.word	0x00000000


	//----- nvinfo : EIATTR_CBANK_PARAM_SIZE
	.align		4
.L_53:
        /*0730*/ 	.byte	0x03, 0x19
        /*0732*/ 	.short	0x0800


	//----- nvinfo : EIATTR_PARAM_CBANK
	.align		4
        /*0734*/ 	.byte	0x04, 0x0a
        /*0736*/ 	.short	(.L_55 - .L_54)
	.align		4
.L_54:
        /*0738*/ 	.word	index@(.nv.constant0._ZN7cutlass13device_kernelINS_4gemm6kernel13GemmUniversalIN4cute5tupleIJiiiiEEENS1_10collective13CollectiveMmaINS1_35MainloopSm100TmaUmmaWarpSpecializedILi3ELi2ELi4ENS5_IJNS4_1CILi1EEESB_SB_EEEEENS5_IJNSA_ILi64EEESE_SE_EEEaNS5_IJlSB_lEEEaSG_NS4_8TiledMMAINS4_8MMA_AtomIJNS4_15SM100_MMA_S8_SSIaaiLi64ELi64ELNS4_4UMMA5MajorE0ELSL_0ELNSK_8SaturateE0EEEEEENS4_6LayoutISC_NS5_IJNSA_ILi0EEESQ_SQ_EEEEENS5_IJNS4_10UnderscoreEST_ST_EEEEENS4_13SM90_TMA_LOADENS4_14ComposedLayoutINS4_7SwizzleILi2ELi4ELi3EEENS4_18smem_ptr_flag_bitsILi8EEENSP_INS5_IJNSA_ILi8EEESE_EEENS5_IJSE_SB_EEEEEEEvNS4_8identityESW_S16_vS17_EENS_8epilogue10collective18CollectiveEpilogueINS19_23Sm100TmaWarpSpecializedILi1ELi1ELi32ELb0ELb0EEEJSF_NS5_IJNSP_ISE_SB_EES1E_EEEaSG_aSG_NS19_6fusion15FusionCallbacksIS1D_NS1G_17LinearCombinationIaiaiLNS_15FloatRoundStyleE2EEESF_S1F_JEEENS4_5SM1004TMEM4LOAD26SM100_TMEM_LOAD_16dp32b32xESW_S16_NS4_39AutoVectorizingCopyWithAssumedAlignmentILi128EEENS4_14SM90_TMA_STOREES16_S1R_S1R_EEEvvEEEEvNT_6ParamsE)
        /*073c*/ 	.short	0x0380
        /*073e*/ 	.short	0x0800


	//----- nvinfo : EIATTR_SW_WAR
	.align		4
.L_55:
        /*0740*/ 	.byte	0x04, 0x36
        /*0742*/ 	.short	(.L_57 - .L_56)
.L_56:
        /*0744*/ 	.word	0x00000008
.L_57:


//--------------------- .nv.callgraph             --------------------------
	.section	.nv.callgraph,"",@"SHT_CUDA_CALLGRAPH"
	.align	4
	.sectionentsize	8
	.align		4
        /*0000*/ 	.word	0x00000000
	.align		4
        /*0004*/ 	.word	0xffffffff
	.align		4
        /*0008*/ 	.word	index@(_ZN7cutlass13device_kernelINS_4gemm6kernel13GemmUniversalIN4cute5tupleIJiiiiEEENS1_10collective13CollectiveMmaINS1_35MainloopSm100TmaUmmaWarpSpecializedILi3ELi2ELi4ENS5_IJNS4_1CILi1EEESB_SB_EEEEENS5_IJNSA_ILi64EEESE_SE_EEEaNS5_IJlSB_lEEEaSG_NS4_8TiledMMAINS4_8MMA_AtomIJNS4_15SM100_MMA_S8_SSIaaiLi64ELi64ELNS4_4UMMA5MajorE0ELSL_0ELNSK_8SaturateE0EEEEEENS4_6LayoutISC_NS5_IJNSA_ILi0EEESQ_SQ_EEEEENS5_IJNS4_10UnderscoreEST_ST_EEEEENS4_13SM90_TMA_LOADENS4_14ComposedLayoutINS4_7SwizzleILi2ELi4ELi3EEENS4_18smem_ptr_flag_bitsILi8EEENSP_INS5_IJNSA_ILi8EEESE_EEENS5_IJSE_SB_EEEEEEEvNS4_8identityESW_S16_vS17_EENS_8epilogue10collective18CollectiveEpilogueINS19_23Sm100TmaWarpSpecializedILi1ELi1ELi32ELb0ELb0EEEJSF_NS5_IJNSP_ISE_SB_EES1E_EEEaSG_aSG_NS19_6fusion15FusionCallbacksIS1D_NS1G_17LinearCombinationIaiaiLNS_15FloatRoundStyleE2EEESF_S1F_JEEENS4_5SM1004TMEM4LOAD26SM100_TMEM_LOAD_16dp32b32xESW_S16_NS4_39AutoVectorizingCopyWithAssumedAlignmentILi128EEENS4_14SM90_TMA_STOREES16_S1R_S1R_EEEvvEEEEvNT_6ParamsE)
	.align		4
        /*000c*/ 	.word	index@(__assertfail)
	.align		4
        /*0010*/ 	.word	0x00000000
	.align		4
        /*0014*/ 	.word	0xfffffffe
	.align		4
        /*0018*/ 	.word	0x00000000
	.align		4
        /*001c*/ 	.word	0xfffffffd
	.align		4
        /*0020*/ 	.word	0x00000000
	.align		4
        /*0024*/ 	.word	0xfffffffc


//--------------------- .nv.constant4             --------------------------
	.section	.nv.constant4,"a",@progbits
	.align	8
	.align		8
.nv.constant4:
        /*0000*/ 	.dword	__assertfail
	.align		8
        /*0008*/ 	.dword	__unnamed_1
	.align		8
        /*0010*/ 	.dword	__unnamed_2
	.align		8
        /*0018*/ 	.dword	_ZN40_INTERNAL_fa419ce9_4_k_cu_55564315_235404cuda3std3__45__cpo5beginE
	.align		8
        /*0020*/ 	.dword	_ZN40_INTERNAL_fa419ce9_4_k_cu_55564315_235404cuda3std3__45__cpo3endE
	.align		8
        /*0028*/ 	.dword	_ZN40_INTERNAL_fa419ce9_4_k_cu_55564315_235404cuda3std3__45__cpo6cbeginE
	.align		8
        /*0030*/ 	.dword	_ZN40_INTERNAL_fa419ce9_4_k_cu_55564315_235404cuda3std3__45__cpo4cendE
	.align		8
        /*0038*/ 	.dword	_ZN40_INTERNAL_fa419ce9_4_k_cu_55564315_235404cuda3std3__442_GLOBAL__N__fa419ce9_4_k_cu_55564315_235406ignoreE
	.align		8
        /*0040*/ 	.dword	_ZN40_INTERNAL_fa419ce9_4_k_cu_55564315_235404cuda3std3__419piecewise_constructE
	.align		8
        /*0048*/ 	.dword	_ZN40_INTERNAL_fa419ce9_4_k_cu_55564315_235404cuda3std3__48in_placeE
	.align		8
        /*0050*/ 	.dword	_ZN40_INTERNAL_fa419ce9_4_k_cu_55564315_235404cuda3std6ranges3__45__cpo4swapE
	.align		8
        /*0058*/ 	.dword	_ZN40_INTERNAL_fa419ce9_4_k_cu_55564315_235404cuda3std6ranges3__45__cpo9iter_moveE
	.align		8
        /*0060*/ 	.dword	_ZN40_INTERNAL_fa419ce9_4_k_cu_55564315_235404cute7productE
	.align		8
        /*0068*/ 	.dword	_ZN40_INTERNAL_fa419ce9_4_k_cu_55564315_235404cute1_E
	.align		8
        /*0070*/ 	.dword	$str$25
	.align		8
        /*0078*/ 	.dword	$str$26
	.align		8
        /*0080*/ 	.dword	$str$27
	.align		8
        /*0088*/ 	.dword	$str$28


//--------------------- .text._ZN7cutlass13device_kernelINS_4gemm6kernel13GemmUniversalIN4cute5tupleIJiiiiEEENS1_10collective13CollectiveMmaINS1_35MainloopSm100TmaUmmaWarpSpecializedILi3ELi2ELi4ENS5_IJNS4_1CILi1EEESB_SB_EEEEENS5_IJNSA_ILi64EEESE_SE_EEEaNS5_IJlSB_lEEEaSG_NS4_8TiledMMAINS4_8MMA_AtomIJNS4_15SM100_MMA_S8_SSIaaiLi64ELi64ELNS4_4UMMA5MajorE0ELSL_0ELNSK_8SaturateE0EEEEEENS4_6LayoutISC_NS5_IJNSA_ILi0EEESQ_SQ_EEEEENS5_IJNS4_10UnderscoreEST_ST_EEEEENS4_13SM90_TMA_LOADENS4_14ComposedLayoutINS4_7SwizzleILi2ELi4ELi3EEENS4_18smem_ptr_flag_bitsILi8EEENSP_INS5_IJNSA_ILi8EEESE_EEENS5_IJSE_SB_EEEEEEEvNS4_8identityESW_S16_vS17_EENS_8epilogue10collective18CollectiveEpilogueINS19_23Sm100TmaWarpSpecializedILi1ELi1ELi32ELb0ELb0EEEJSF_NS5_IJNSP_ISE_SB_EES1E_EEEaSG_aSG_NS19_6fusion15FusionCallbacksIS1D_NS1G_17LinearCombinationIaiaiLNS_15FloatRoundStyleE2EEESF_S1F_JEEENS4_5SM1004TMEM4LOAD26SM100_TMEM_LOAD_16dp32b32xESW_S16_NS4_39AutoVectorizingCopyWithAssumedAlignmentILi128EEENS4_14SM90_TMA_STOREES16_S1R_S1R_EEEvvEEEEvNT_6ParamsE --------------------------
	.section	.text._ZN7cutlass13device_kernelINS_4gemm6kernel13GemmUniversalIN4cute5tupleIJiiiiEEENS1_10collective13CollectiveMmaINS1_35MainloopSm100TmaUmmaWarpSpecializedILi3ELi2ELi4ENS5_IJNS4_1CILi1EEESB_SB_EEEEENS5_IJNSA_ILi64EEESE_SE_EEEaNS5_IJlSB_lEEEaSG_NS4_8TiledMMAINS4_8MMA_AtomIJNS4_15SM100_MMA_S8_SSIaaiLi64ELi64ELNS4_4UMMA5MajorE0ELSL_0ELNSK_8SaturateE0EEEEEENS4_6LayoutISC_NS5_IJNSA_ILi0EEESQ_SQ_EEEEENS5_IJNS4_10UnderscoreEST_ST_EEEEENS4_13SM90_TMA_LOADENS4_14ComposedLayoutINS4_7SwizzleILi2ELi4ELi3EEENS4_18smem_ptr_flag_bitsILi8EEENSP_INS5_IJNSA_ILi8EEESE_EEENS5_IJSE_SB_EEEEEEEvNS4_8identityESW_S16_vS17_EENS_8epilogue10collective18CollectiveEpilogueINS19_23Sm100TmaWarpSpecializedILi1ELi1ELi32ELb0ELb0EEEJSF_NS5_IJNSP_ISE_SB_EES1E_EEEaSG_aSG_NS19_6fusion15FusionCallbacksIS1D_NS1G_17LinearCombinationIaiaiLNS_15FloatRoundStyleE2EEESF_S1F_JEEENS4_5SM1004TMEM4LOAD26SM100_TMEM_LOAD_16dp32b32xESW_S16_NS4_39AutoVectorizingCopyWithAssumedAlignmentILi128EEENS4_14SM90_TMA_STOREES16_S1R_S1R_EEEvvEEEEvNT_6ParamsE,"ax",@progbits
	.align	128
.text._ZN7cutlass13device_kernelINS_4gemm6kernel13GemmUniversalIN4cute5tupleIJiiiiEEENS1_10collective13CollectiveMmaINS1_35MainloopSm100TmaUmmaWarpSpecializedILi3ELi2ELi4ENS5_IJNS4_1CILi1EEESB_SB_EEEEENS5_IJNSA_ILi64EEESE_SE_EEEaNS5_IJlSB_lEEEaSG_NS4_8TiledMMAINS4_8MMA_AtomIJNS4_15SM100_MMA_S8_SSIaaiLi64ELi64ELNS4_4UMMA5MajorE0ELSL_0ELNSK_8SaturateE0EEEEEENS4_6LayoutISC_NS5_IJNSA_ILi0EEESQ_SQ_EEEEENS5_IJNS4_10UnderscoreEST_ST_EEEEENS4_13SM90_TMA_LOADENS4_14ComposedLayoutINS4_7SwizzleILi2ELi4ELi3EEENS4_18smem_ptr_flag_bitsILi8EEENSP_INS5_IJNSA_ILi8EEESE_EEENS5_IJSE_SB_EEEEEEEvNS4_8identityESW_S16_vS17_EENS_8epilogue10collective18CollectiveEpilogueINS19_23Sm100TmaWarpSpecializedILi1ELi1ELi32ELb0ELb0EEEJSF_NS5_IJNSP_ISE_SB_EES1E_EEEaSG_aSG_NS19_6fusion15FusionCallbacksIS1D_NS1G_17LinearCombinationIaiaiLNS_15FloatRoundStyleE2EEESF_S1F_JEEENS4_5SM1004TMEM4LOAD26SM100_TMEM_LOAD_16dp32b32xESW_S16_NS4_39AutoVectorizingCopyWithAssumedAlignmentILi128EEENS4_14SM90_TMA_STOREES16_S1R_S1R_EEEvvEEEEvNT_6ParamsE:
        .type           _ZN7cutlass13device_kernelINS_4gemm6kernel13GemmUniversalIN4cute5tupleIJiiiiEEENS1_10collective13CollectiveMmaINS1_35MainloopSm100TmaUmmaWarpSpecializedILi3ELi2ELi4ENS5_IJNS4_1CILi1EEESB_SB_EEEEENS5_IJNSA_ILi64EEESE_SE_EEEaNS5_IJlSB_lEEEaSG_NS4_8TiledMMAINS4_8MMA_AtomIJNS4_15SM100_MMA_S8_SSIaaiLi64ELi64ELNS4_4UMMA5MajorE0ELSL_0ELNSK_8SaturateE0EEEEEENS4_6LayoutISC_NS5_IJNSA_ILi0EEESQ_SQ_EEEEENS5_IJNS4_10UnderscoreEST_ST_EEEEENS4_13SM90_TMA_LOADENS4_14ComposedLayoutINS4_7SwizzleILi2ELi4ELi3EEENS4_18smem_ptr_flag_bitsILi8EEENSP_INS5_IJNSA_ILi8EEESE_EEENS5_IJSE_SB_EEEEEEEvNS4_8identityESW_S16_vS17_EENS_8epilogue10collective18CollectiveEpilogueINS19_23Sm100TmaWarpSpecializedILi1ELi1ELi32ELb0ELb0EEEJSF_NS5_IJNSP_ISE_SB_EES1E_EEEaSG_aSG_NS19_6fusion15FusionCallbacksIS1D_NS1G_17LinearCombinationIaiaiLNS_15FloatRoundStyleE2EEESF_S1F_JEEENS4_5SM1004TMEM4LOAD26SM100_TMEM_LOAD_16dp32b32xESW_S16_NS4_39AutoVectorizingCopyWithAssumedAlignmentILi128EEENS4_14SM90_TMA_STOREES16_S1R_S1R_EEEvvEEEEvNT_6ParamsE,@function
        .size           _ZN7cutlass13device_kernelINS_4gemm6kernel13GemmUniversalIN4cute5tupleIJiiiiEEENS1_10collective13CollectiveMmaINS1_35MainloopSm100TmaUmmaWarpSpecializedILi3ELi2ELi4ENS5_IJNS4_1CILi1EEESB_SB_EEEEENS5_IJNSA_ILi64EEESE_SE_EEEaNS5_IJlSB_lEEEaSG_NS4_8TiledMMAINS4_8MMA_AtomIJNS4_15SM100_MMA_S8_SSIaaiLi64ELi64ELNS4_4UMMA5MajorE0ELSL_0ELNSK_8SaturateE0EEEEEENS4_6LayoutISC_NS5_IJNSA_ILi0EEESQ_SQ_EEEEENS5_IJNS4_10UnderscoreEST_ST_EEEEENS4_13SM90_TMA_LOADENS4_14ComposedLayoutINS4_7SwizzleILi2ELi4ELi3EEENS4_18smem_ptr_flag_bitsILi8EEENSP_INS5_IJNSA_ILi8EEESE_EEENS5_IJSE_SB_EEEEEEEvNS4_8identityESW_S16_vS17_EENS_8epilogue10collective18CollectiveEpilogueINS19_23Sm100TmaWarpSpecializedILi1ELi1ELi32ELb0ELb0EEEJSF_NS5_IJNSP_ISE_SB_EES1E_EEEaSG_aSG_NS19_6fusion15FusionCallbacksIS1D_NS1G_17LinearCombinationIaiaiLNS_15FloatRoundStyleE2EEESF_S1F_JEEENS4_5SM1004TMEM4LOAD26SM100_TMEM_LOAD_16dp32b32xESW_S16_NS4_39AutoVectorizingCopyWithAssumedAlignmentILi128EEENS4_14SM90_TMA_STOREES16_S1R_S1R_EEEvvEEEEvNT_6ParamsE,(.L_x_125 - _ZN7cutlass13device_kernelINS_4gemm6kernel13GemmUniversalIN4cute5tupleIJiiiiEEENS1_10collective13CollectiveMmaINS1_35MainloopSm100TmaUmmaWarpSpecializedILi3ELi2ELi4ENS5_IJNS4_1CILi1EEESB_SB_EEEEENS5_IJNSA_ILi64EEESE_SE_EEEaNS5_IJlSB_lEEEaSG_NS4_8TiledMMAINS4_8MMA_AtomIJNS4_15SM100_MMA_S8_SSIaaiLi64ELi64ELNS4_4UMMA5MajorE0ELSL_0ELNSK_8SaturateE0EEEEEENS4_6LayoutISC_NS5_IJNSA_ILi0EEESQ_SQ_EEEEENS5_IJNS4_10UnderscoreEST_ST_EEEEENS4_13SM90_TMA_LOADENS4_14ComposedLayoutINS4_7SwizzleILi2ELi4ELi3EEENS4_18smem_ptr_flag_bitsILi8EEENSP_INS5_IJNSA_ILi8EEESE_EEENS5_IJSE_SB_EEEEEEEvNS4_8identityESW_S16_vS17_EENS_8epilogue10collective18CollectiveEpilogueINS19_23Sm100TmaWarpSpecializedILi1ELi1ELi32ELb0ELb0EEEJSF_NS5_IJNSP_ISE_SB_EES1E_EEEaSG_aSG_NS19_6fusion15FusionCallbacksIS1D_NS1G_17LinearCombinationIaiaiLNS_15FloatRoundStyleE2EEESF_S1F_JEEENS4_5SM1004TMEM4LOAD26SM100_TMEM_LOAD_16dp32b32xESW_S16_NS4_39AutoVectorizingCopyWithAssumedAlignmentILi128EEENS4_14SM90_TMA_STOREES16_S1R_S1R_EEEvvEEEEvNT_6ParamsE)
        .other          _ZN7cutlass13device_kernelINS_4gemm6kernel13GemmUniversalIN4cute5tupleIJiiiiEEENS1_10collective13CollectiveMmaINS1_35MainloopSm100TmaUmmaWarpSpecializedILi3ELi2ELi4ENS5_IJNS4_1CILi1EEESB_SB_EEEEENS5_IJNSA_ILi64EEESE_SE_EEEaNS5_IJlSB_lEEEaSG_NS4_8TiledMMAINS4_8MMA_AtomIJNS4_15SM100_MMA_S8_SSIaaiLi64ELi64ELNS4_4UMMA5MajorE0ELSL_0ELNSK_8SaturateE0EEEEEENS4_6LayoutISC_NS5_IJNSA_ILi0EEESQ_SQ_EEEEENS5_IJNS4_10UnderscoreEST_ST_EEEEENS4_13SM90_TMA_LOADENS4_14ComposedLayoutINS4_7SwizzleILi2ELi4ELi3EEENS4_18smem_ptr_flag_bitsILi8EEENSP_INS5_IJNSA_ILi8EEESE_EEENS5_IJSE_SB_EEEEEEEvNS4_8identityESW_S16_vS17_EENS_8epilogue10collective18CollectiveEpilogueINS19_23Sm100TmaWarpSpecializedILi1ELi1ELi32ELb0ELb0EEEJSF_NS5_IJNSP_ISE_SB_EES1E_EEEaSG_aSG_NS19_6fusion15FusionCallbacksIS1D_NS1G_17LinearCombinationIaiaiLNS_15FloatRoundStyleE2EEESF_S1F_JEEENS4_5SM1004TMEM4LOAD26SM100_TMEM_LOAD_16dp32b32xESW_S16_NS4_39AutoVectorizingCopyWithAssumedAlignmentILi128EEENS4_14SM90_TMA_STOREES16_S1R_S1R_EEEvvEEEEvNT_6ParamsE,@"STO_CUDA_ENTRY STV_DEFAULT"
_ZN7cutlass13device_kernelINS_4gemm6kernel13GemmUniversalIN4cute5tupleIJiiiiEEENS1_10collective13CollectiveMmaINS1_35MainloopSm100TmaUmmaWarpSpecializedILi3ELi2ELi4ENS5_IJNS4_1CILi1EEESB_SB_EEEEENS5_IJNSA_ILi64EEESE_SE_EEEaNS5_IJlSB_lEEEaSG_NS4_8TiledMMAINS4_8MMA_AtomIJNS4_15SM100_MMA_S8_SSIaaiLi64ELi64ELNS4_4UMMA5MajorE0ELSL_0ELNSK_8SaturateE0EEEEEENS4_6LayoutISC_NS5_IJNSA_ILi0EEESQ_SQ_EEEEENS5_IJNS4_10UnderscoreEST_ST_EEEEENS4_13SM90_TMA_LOADENS4_14ComposedLayoutINS4_7SwizzleILi2ELi4ELi3EEENS4_18smem_ptr_flag_bitsILi8EEENSP_INS5_IJNSA_ILi8EEESE_EEENS5_IJSE_SB_EEEEEEEvNS4_8identityESW_S16_vS17_EENS_8epilogue10collective18CollectiveEpilogueINS19_23Sm100TmaWarpSpecializedILi1ELi1ELi32ELb0ELb0EEEJSF_NS5_IJNSP_ISE_SB_EES1E_EEEaSG_aSG_NS19_6fusion15FusionCallbacksIS1D_NS1G_17LinearCombinationIaiaiLNS_15FloatRoundStyleE2EEESF_S1F_JEEENS4_5SM1004TMEM4LOAD26SM100_TMEM_LOAD_16dp32b32xESW_S16_NS4_39AutoVectorizingCopyWithAssumedAlignmentILi128EEENS4_14SM90_TMA_STOREES16_S1R_S1R_EEEvvEEEEvNT_6ParamsE:
[----:B------:R-:W1:Y:S01]  /*0000*/  LDC R1, c[0x0][0x37c] ;  /* 0x0000df00ff017b82 */ /* 0x000e620000000800 */
[----:B------:R-:W2:Y:S01]  /*0010*/  S2R R103, SR_TID.X ;  /* 0x0000000000677919 */ /* 0x000ea20000002100 */
[----:B------:R-:W3:Y:S01]  /*0020*/  LDCU.64 UR4, c[0x0][0x890] ;  /* 0x00011200ff0477ac */ /* 0x000ee20008000a00 */
[----:B------:R-:W-:Y:S02]  /*0030*/  PRMT R98, RZ, 0x7610, R98 ;  /* 0x00007610ff627816 */ /* 0x000fe40000000062 */
[----:B------:R-:W-:Y:S01]  /*0040*/  ELECT P5, URZ, PT ;  /* 0x0000000000ff782f */ /* 0x000fe200038a0000 */
[----:B------:R-:W4:Y:S01]  /*0050*/  LDCU.64 UR40, c[0x0][0x358] ;  /* 0x00006b00ff2877ac */ /* 0x000f220008000a00 */
[----:B---3--:R-:W-:-:S04]  /*0060*/  UISETP.NE.U32.AND UP0, UPT, UR4, URZ, UPT ;  /* 0x000000ff0400728c */ /* 0x008fc8000bf05070 */
[----:B------:R-:W-:Y:S01]  /*0070*/  UISETP.NE.AND.EX UP0, UPT, UR5, URZ, UPT, UP0 ;  /* 0x000000ff0500728c */ /* 0x000fe2000bf05300 */
[----:B--2---:R-:W-:-:S05]  /*0080*/  SHF.R.U32.HI R106, RZ, 0x5, R103 ;  /* 0x00000005ff6a7819 */ /* 0x004fca0000011667 */
[----:B------:R-:W2:Y:S02]  /*0090*/  SHFL.IDX PT, R0, R106, RZ, 0x1f ;  /* 0x00001fff6a007589 */ /* 0x000ea400000e0000 */
[----:B--2---:R-:W-:Y:S01]  /*00a0*/  R2UR UR8, R0 ;  /* 0x00000000000872ca */ /* 0x004fe200000e0000 */
[----:B-1--4-:R-:W-:-:S14]  /*00b0*/  BRA.U UP0, `(.L_x_0) ;  /* 0x00000001002c7547 */ /* 0x012fdc000b800000 */
[----:B------:R-:W1:Y:S02]  /*00c0*/  LDCU.64 UR6, c[0x0][0x888] ;  /* 0x00011100ff0677ac */ /* 0x000e640008000a00 */
[----:B-1----:R-:W-:-:S04]  /*00d0*/  UISETP.NE.U32.AND UP0, UPT, UR6, URZ, UPT ;  /* 0x000000ff0600728c */ /* 0x002fc8000bf05070 */
[----:B------:R-:W-:-:S09]  /*00e0*/  UISETP.NE.AND.EX UP0, UPT, UR7, URZ, UPT, UP0 ;  /* 0x000000ff0700728c */ /* 0x000fd2000bf05300 */
[----:B------:R-:W-:Y:S05]  /*00f0*/  BRA.U !UP0, `(.L_x_1) ;  /* 0x0000000108107547 */ /* 0x000fea000b800000 */
[----:B------:R-:W1:Y:S02]  /*0100*/  LDC.64 R48, c[0x0][0x888] ;  /* 0x00022200ff307b82 */ /* 0x000e640000000a00 */
[----:B-1----:R1:W5:Y:S01]  /*0110*/  LDG.E R48, desc[UR40][R48.64] ;  /* 0x0000002830307981 */ /* 0x002362000c1e1900 */
[----:B------:R-:W-:Y:S01]  /*0120*/  HFMA2 R98, -RZ, RZ, 0, 5.9604644775390625e-08 ;  /* 0x00000001ff627431 */ /* 0x000fe200000001ff */
[----:B------:R-:W-:Y:S05]  /*0130*/  BRA `(.L_x_0) ;  /* 0x00000000000c7947 */ /* 0x000fea0003800000 */
.L_x_1:
[----:B------:R-:W1:Y:S01]  /*0140*/  LDCU UR6, c[0x0][0x880] ;  /* 0x00011000ff0677ac */ /* 0x000e620008000800 */
[----:B------:R-:W-:Y:S01]  /*0150*/  HFMA2 R98, -RZ, RZ, 0, 5.9604644775390625e-08 ;  /* 0x00000001ff627431 */ /* 0x000fe200000001ff */
[----:B-1----:R-:W-:-:S07]  /*0160*/  MOV R48, UR6 ;  /* 0x0000000600307c02 */ /* 0x002fce0008000f00 */
.L_x_0:
[----:B------:R-:W2:Y:S02]  /*0170*/  LDCU.64 UR6, c[0x0][0x8b0] ;  /* 0x00011600ff0677ac */ /* 0x000ea40008000a00 */
[----:B--2---:R-:W-:-:S04]  /*0180*/  UISETP.NE.U32.AND UP0, UPT, UR6, URZ, UPT ;  /* 0x000000ff0600728c */ /* 0x004fc8000bf05070 */
[----:B------:R-:W-:-:S09]  /*0190*/  UISETP.NE.AND.EX UP0, UPT, UR7, URZ, UPT, UP0 ;  /* 0x000000ff0700728c */ /* 0x000fd2000bf05300 */
[----:B------:R-:W-:Y:S05]  /*01a0*/  BRA.U UP0, `(.L_x_2) ;  /* 0x0000000100247547 */ /* 0x000fea000b800000 */
[----:B------:R-:W2:Y:S02]  /*01b0*/  LDCU.64 UR6, c[0x0][0x8a8] ;  /* 0x00011500ff0677ac */ /* 0x000ea40008000a00 */
[----:B--2---:R-:W-:-:S04]  /*01c0*/  UISETP.NE.U32.AND UP0, UPT, UR6, URZ, UPT ;  /* 0x000000ff0600728c */ /* 0x004fc8000bf05070 */
[----:B------:R-:W-:-:S09]  /*01d0*/  UISETP.NE.AND.EX UP0, UPT, UR7, URZ, UPT, UP0 ;  /* 0x000000ff0700728c */ /* 0x000fd2000bf05300 */
[----:B------:R-:W-:Y:S05]  /*01e0*/  BRA.U !UP0, `(.L_x_3) ;  /* 0x00000001080c7547 */ /* 0x000fea000b800000 */
[----:B------:R-:W2:Y:S02]  /*01f0*/  LDC.64 R2, c[0x0][0x8a8] ;  /* 0x00022a00ff027b82 */ /* 0x000ea40000000a00 */
[----:B--2---:R2:W5:Y:S01]  /*0200*/  LDG.E R47, desc[UR40][R2.64] ;  /* 0x00000028022f7981 */ /* 0x004562000c1e1900 */
[----:B------:R-:W-:Y:S05]  /*0210*/  BRA `(.L_x_2) ;  /* 0x0000000000087947 */ /* 0x000fea0003800000 */
.L_x_3:
[----:B------:R-:W2:Y:S02]  /*0220*/  LDCU UR6, c[0x0][0x8a0] ;  /* 0x00011400ff0677ac */ /* 0x000ea40008000800 */
[----:B--2---:R-:W-:Y:S02]  /*0230*/  MOV R47, UR6 ;  /* 0x00000006002f7c02 */ /* 0x004fe40008000f00 */
.L_x_2:
[----:B------:R-:W-:Y:S01]  /*0240*/  IMAD.U32 R0, RZ, RZ, UR8 ;  /* 0x00000008ff007e24 */ /* 0x000fe2000f8e00ff */
[----:B------:R-:W-:Y:S04]  /*0250*/  BSSY.RECONVERGENT B0, `(.L_x_4) ;  /* 0x000000c000007945 */ /* 0x000fe80003800200 */
[C---:B------:R-:W-:Y:S02]  /*0260*/  ISETP.NE.OR P1, PT, R0.reuse, 0x1, !P5 ;  /* 0x000000010000780c */ /* 0x040fe40006f25670 */
[----:B------:R-:W-:-:S11]  /*0270*/  ISETP.NE.OR P0, PT, R0, 0x3, !P5 ;  /* 0x000000030000780c */ /* 0x000fd60006f05670 */
[----:B------:R-:W-:Y:S05]  /*0280*/  @P1 BRA `(.L_x_5) ;  /* 0x0000000000201947 */ /* 0x000fea0003800000 */
[----:B------:R-:W3:Y:S02]  /*0290*/  LDCU.64 UR6, c[0x0][0x348] ;  /* 0x00006900ff0677ac */ /* 0x000ee40008000a00 */
[----:B---3--:R-:W-:Y:S02]  /*02a0*/  UIADD3 UR10, UP1, UPT, UR6, 0x80, URZ ;  /* 0x00000080060a7890 */ /* 0x008fe4000ff3e0ff */
[----:B------:R-:W-:Y:S02]  /*02b0*/  UIADD3 UR6, UP0, UPT, UR6, 0x180, URZ ;  /* 0x0000018006067890 */ /* 0x000fe4000ff1e0ff */
[----:B------:R-:W-:Y:S02]  /*02c0*/  UIADD3.X UR11, UPT, UPT, URZ, UR7, URZ, UP1, !UPT ;  /* 0x00000007ff0b7290 */ /* 0x000fe40008ffe4ff */
[----:B------:R-:W-:-:S07]  /*02d0*/  UIADD3.X UR7, UPT, UPT, URZ, UR7, URZ, UP0, !UPT ;  /* 0x00000007ff077290 */ /* 0x000fce00087fe4ff */
[----:B------:R3:W-:Y:S02]  /*02e0*/  UTMACCTL.PF [UR10] ;  /* 0x000000000a0079b9 */ /* 0x0007e40008040000 */
[----:B------:R3:W-:Y:S02]  /*02f0*/  UTMACCTL.PF [UR6] ;  /* 0x00000000060079b9 */ /* 0x0007e40008040000 */
[----:B---3--:R-:W-:Y:S01]  /*0300*/  NOP ;  /* 0x0000000000007918 */ /* 0x008fe20000000000 */
.L_x_5:
[----:B------:R-:W-:Y:S05]  /*0310*/  BSYNC.RECONVERGENT B0 ;  /* 0x0000000000007941 */ /* 0x000fea0003800200 */
.L_x_4:
[----:B------:R-:W-:Y:S04]  /*0320*/  BSSY.RECONVERGENT B0, `(.L_x_6) ;  /* 0x000000a000007945 */ /* 0x000fe80003800200 */
        /* <DEDUP_REMOVED lines=9> */
.L_x_7:
[----:B------:R-:W-:Y:S05]  /*03c0*/  BSYNC.RECONVERGENT B0 ;  /* 0x0000000000007941 */ /* 0x000fea0003800200 */
.L_x_6:
[----:B------:R-:W3:Y:S01]  /*03d0*/  LDCU.64 UR6, c[0x0][0x888] ;  /* 0x00011100ff0677ac */ /* 0x000ee20008000a00 */
[----:B------:R-:W-:Y:S02]  /*03e0*/  UISETP.EQ.U32.AND UP1, UPT, UR4, URZ, UPT ;  /* 0x000000ff0400728c */ /* 0x000fe4000bf22070 */
[----:B------:R-:W-:Y:S02]  /*03f0*/  UPLOP3.LUT UP2, UPT, UPT, UPT, UPT, 0x80, 0x8 ;  /* 0x000000000008789c */ /* 0x000fe40003f4f070 */
[----:B---3--:R-:W-:-:S04]  /*0400*/  UISETP.NE.U32.AND UP0, UPT, UR6, URZ, UPT ;  /* 0x000000ff0600728c */ /* 0x008fc8000bf05070 */
[----:B------:R-:W-:-:S04]  /*0410*/  UISETP.NE.AND.EX UP0, UPT, UR7, URZ, UPT, UP0 ;  /* 0x000000ff0700728c */ /* 0x000fc8000bf05300 */
[----:B------:R-:W-:-:S04]  /*0420*/  UISETP.EQ.OR.EX UP3, UPT, UR5, URZ, !UP0, UP1 ;  /* 0x000000ff0500728c */ /* 0x000fc8000c762710 */
[----:B------:R-:W-:-:S05]  /*0430*/  UP2UR UR44, UPR, URZ, 0x8 ;  /* 0x00000008ff2c7883 */ /* 0x000fca0008000000 */
[----:B------:R-:W-:Y:S07]  /*0440*/  BRA.U !UP3, `(.L_x_8) ;  /* 0x000000010b207547 */ /* 0x000fee000b800000 */
[----:B-----5:R-:W-:Y:S01]  /*0450*/  R2UR UR6, R48 ;  /* 0x00000000300672ca */ /* 0x020fe200000e0000 */
[----:B------:R-:W-:Y:S02]  /*0460*/  UISETP.NE.U32.AND UP2, UPT, UR4, URZ, UPT ;  /* 0x000000ff0400728c */ /* 0x000fe4000bf45070 */
[----:B------:R-:W-:Y:S02]  /*0470*/  USEL UR4, URZ, 0xffffffff, UP0 ;  /* 0xffffffffff047887 */ /* 0x000fe40008000000 */
[----:B------:R-:W-:-:S08]  /*0480*/  UISETP.NE.AND.EX UP2, UPT, UR5, URZ, UPT, UP2 ;  /* 0x000000ff0500728c */ /* 0x000fd0000bf45320 */
[----:B------:R-:W-:-:S04]  /*0490*/  UISETP.NE.AND UP1, UPT, UR6, URZ, UPT ;  /* 0x000000ff0600728c */ /* 0x000fc8000bf25270 */
[----:B------:R-:W-:-:S04]  /*04a0*/  @!UP2 USEL UR4, URZ, 0xffffffff, UP1 ;  /* 0xffffffffff04a887 */ /* 0x000fc80008800000 */
[----:B------:R-:W-:-:S04]  /*04b0*/  ULOP3.LUT UR4, UR4, 0x1, URZ, 0xc0, !UPT ;  /* 0x0000000104047892 */ /* 0x000fc8000f8ec0ff */
[----:B------:R-:W-:-:S11]  /*04c0*/  UISETP.NE.U32.AND UP2, UPT, UR4, 0x1, UPT ;  /* 0x000000010400788c */ /* 0x000fd6000bf45070 */
.L_x_8:
[----:B--2---:R-:W2:Y:S01]  /*04d0*/  SHFL.IDX PT, R2, R106, RZ, 0x1f ;  /* 0x00001fff6a027589 */ /* 0x004ea200000e0000 */
[----:B------:R-:W-:-:S04]  /*04e0*/  UISETP.NE.AND UP1, UPT, UR8, 0x2, UPT ;  /* 0x000000020800788c */ /* 0x000fc8000bf25270 */
[----:B------:R-:W-:Y:S01]  /*04f0*/  USEL UR13, URZ, 0x1, UP1 ;  /* 0x00000001ff0d7887 */ /* 0x000fe20008800000 */
[----:B--2---:R-:W-:-:S13]  /*0500*/  ISETP.NE.AND P0, PT, R2, RZ, PT ;  /* 0x000000ff0200720c */ /* 0x004fda0003f05270 */
[----:B------:R-:W-:Y:S05]  /*0510*/  @P0 BRA `(.L_x_9) ;  /* 0x0000000000400947 */ /* 0x000fea0003800000 */
[----:B------:R-:W2:Y:S01]  /*0520*/  S2UR UR5, SR_CgaCtaId ;  /* 0x00000000000579c3 */ /* 0x000ea20000008800 */
[----:B------:R-:W-:Y:S01]  /*0530*/  UMOV UR6, 0x400 ;  /* 0x0000040000067882 */ /* 0x000fe20000000000 */
[----:B------:R-:W-:Y:S01]  /*0540*/  UMOV UR4, 0x1 ;  /* 0x0000000100047882 */ /* 0x000fe20000000000 */
[----:B------:R-:W-:Y:S01]  /*0550*/  ELECT P0, URZ, PT ;  /* 0x0000000000ff782f */ /* 0x000fe20003800000 */
[----:B--2---:R-:W-:Y:S02]  /*0560*/  ULEA UR5, UR5, UR6, 0x18 ;  /* 0x0000000605057291 */ /* 0x004fe4000f8ec0ff */
[----:B------:R-:W-:-:S04]  /*0570*/  UIADD3 UR6, UPT, UPT, -UR4, 0x100000, URZ ;  /* 0x0010000004067890 */ /* 0x000fc8000fffe1ff */
[----:B------:R-:W-:Y:S02]  /*0580*/  USHF.L.U32 UR7, UR6, 0xb, URZ ;  /* 0x0000000b06077899 */ /* 0x000fe400080006ff */
[----:B------:R-:W-:Y:S01]  /*0590*/  USHF.L.U32 UR6, UR6, 0x1, URZ ;  /* 0x0000000106067899 */ /* 0x000fe200080006ff */
[----:B------:R-:W2:Y:S11]  /*05a0*/  FENCE.VIEW.ASYNC.S ;  /* 0x00000000000073c6 */ /* 0x000eb60000000000 */
[----:B--2---:R2:W3:Y:S01]  /*05b0*/  SYNCS.EXCH.64 URZ, [UR5], UR6 ;  /* 0x0000000605ff75b2 */ /* 0x0044e20008000100 */
[----:B------:R2:W4:Y:S01]  /*05c0*/  SYNCS.EXCH.64 URZ, [UR5+0x18], UR6 ;  /* 0x0000180605ff75b2 */ /* 0x0005220008000100 */
[----:B------:R2:W1:Y:S01]  /*05d0*/  SYNCS.EXCH.64 URZ, [UR5+0x8], UR6 ;  /* 0x0000080605ff75b2 */ /* 0x0004620008000100 */
[----:B------:R2:W1:Y:S01]  /*05e0*/  SYNCS.EXCH.64 URZ, [UR5+0x20], UR6 ;  /* 0x0000200605ff75b2 */ /* 0x0004620008000100 */
[----:B------:R2:W1:Y:S01]  /*05f0*/  SYNCS.EXCH.64 URZ, [UR5+0x10], UR6 ;  /* 0x0000100605ff75b2 */ /* 0x0004620008000100 */
[----:B------:R2:W1:Y:S01]  /*0600*/  SYNCS.EXCH.64 URZ, [UR5+0x28], UR6 ;  /* 0x0000280605ff75b2 */ /* 0x0004620008000100 */
[----:B------:R-:W-:Y:S01]  /*0610*/  NOP ;  /* 0x0000000000007918 */ /* 0x000fe20000000000 */
.L_x_9:
[----:B------:R-:W2:Y:S01]  /*0620*/  SHFL.IDX PT, R2, R106, RZ, 0x1f ;  /* 0x00001fff6a027589 */ /* 0x000ea200000e0000 */
[----:B------:R-:W-:Y:S01]  /*0630*/  NOP ;  /* 0x0000000000007918 */ /* 0x000fe20000000000 */
[----:B--2---:R-:W-:-:S13]  /*0640*/  ISETP.NE.AND P0, PT, R2, 0x1, PT ;  /* 0x000000010200780c */ /* 0x004fda0003f05270 */
[----:B------:R-:W-:Y:S05]  /*0650*/  @P0 BRA `(.L_x_10) ;  /* 0x0000000000400947 */ /* 0x000fea0003800000 */
[----:B------:R-:W2:Y:S01]  /*0660*/  S2UR UR6, SR_CgaCtaId ;  /* 0x00000000000679c3 */ /* 0x000ea20000008800 */
[----:B------:R-:W-:Y:S01]  /*0670*/  UMOV UR7, 0x400 ;  /* 0x0000040000077882 */ /* 0x000fe20000000000 */
[----:B------:R-:W-:Y:S01]  /*0680*/  UMOV UR5, 0x20 ;  /* 0x0000002000057882 */ /* 0x000fe20000000000 */
[----:B------:R-:W-:Y:S01]  /*0690*/  UMOV UR4, 0x80 ;  /* 0x0000008000047882 */ /* 0x000fe20000000000 */
[----:B------:R-:W-:-:S04]  /*06a0*/  UIADD3 UR10, UPT, UPT, -UR5, 0x100000, URZ ;  /* 0x00100000050a7890 */ /* 0x000fc8000fffe1ff */
[----:B------:R-:W-:Y:S02]  /*06b0*/  USHF.L.U32 UR11, UR10, 0xb, URZ ;  /* 0x0000000b0a0b7899 */ /* 0x000fe400080006ff */
[----:B------:R-:W-:Y:S02]  /*06c0*/  USHF.L.U32 UR10, UR10, 0x1, URZ ;  /* 0x000000010a0a7899 */ /* 0x000fe400080006ff */
[----:B------:R-:W-:-:S04]  /*06d0*/  UIADD3 UR4, UPT, UPT, -UR4, 0x100000, URZ ;  /* 0x0010000004047890 */ /* 0x000fc8000fffe1ff */
[----:B------:R-:W-:Y:S02]  /*06e0*/  USHF.L.U32 UR5, UR4, 0xb, URZ ;  /* 0x0000000b04057899 */ /* 0x000fe400080006ff */
[----:B------:R-:W-:Y:S01]  /*06f0*/  USHF.L.U32 UR4, UR4, 0x1, URZ ;  /* 0x0000000104047899 */ /* 0x000fe200080006ff */
[----:B------:R-:W-:Y:S01]  /*0700*/  ELECT P0, URZ, PT ;  /* 0x0000000000ff782f */ /* 0x000fe20003800000 */
[----:B--2---:R-:W-:Y:S01]  /*0710*/  ULEA UR6, UR6, UR7, 0x18 ;  /* 0x0000000706067291 */ /* 0x004fe2000f8ec0ff */
[----:B------:R-:W2:Y:S11]  /*0720*/  FENCE.VIEW.ASYNC.S ;  /* 0x00000000000073c6 */ /* 0x000eb60000000000 */
[----:B--2---:R2:W1:Y:S01]  /*0730*/  SYNCS.EXCH.64 URZ, [UR6+0x30], UR10 ;  /* 0x0000300a06ff75b2 */ /* 0x0044620008000100 */
[----:B------:R2:W1:Y:S01]  /*0740*/  SYNCS.EXCH.64 URZ, [UR6+0x38], UR4 ;  /* 0x0000380406ff75b2 */ /* 0x0004620008000100 */
[----:B------:R-:W-:Y:S01]  /*0750*/  NOP ;  /* 0x0000000000007918 */ /* 0x000fe20000000000 */
.L_x_10:
[----:B------:R-:W3:Y:S01]  /*0760*/  SHFL.IDX PT, R2, R106, RZ, 0x1f ;  /* 0x00001fff6a027589 */ /* 0x000ee200000e0000 */
[----:B------:R-:W-:Y:S01]  /*0770*/  NOP ;  /* 0x0000000000007918 */ /* 0x000fe20000000000 */
[----:B---3--:R-:W-:-:S13]  /*0780*/  ISETP.NE.AND P0, PT, R2, 0x3, PT ;  /* 0x000000030200780c */ /* 0x008fda0003f05270 */
[----:B------:R-:W-:Y:S05]  /*0790*/  @P0 BRA `(.L_x_11) ;  /* 0x0000000000300947 */ /* 0x000fea0003800000 */
[----:B--2---:R-:W2:Y:S01]  /*07a0*/  S2UR UR5, SR_CgaCtaId ;  /* 0x00000000000579c3 */ /* 0x004ea20000008800 */
        /* <DEDUP_REMOVED lines=8> */
[----:B--2---:R3:W2:Y:S01]  /*0830*/  SYNCS.EXCH.64 URZ, [UR5+0x40], UR6 ;  /* 0x0000400605ff75b2 */ /* 0x0046a20008000100 */
[----:B------:R3:W1:Y:S02]  /*0840*/  SYNCS.EXCH.64 URZ, [UR5+0x48], UR6 ;  /* 0x0000480605ff75b2 */ /* 0x0006640008000100 */
[----:B---3--:R-:W-:Y:S01]  /*0850*/  NOP ;  /* 0x0000000000007918 */ /* 0x008fe20000000000 */
.L_x_11:
[----:B------:R-:W3:Y:S01]  /*0860*/  SHFL.IDX PT, R2, R106, RZ, 0x1f ;  /* 0x00001fff6a027589 */ /* 0x000ee200000e0000 */
[----:B------:R-:W-:Y:S01]  /*0870*/  NOP ;  /* 0x0000000000007918 */ /* 0x000fe20000000000 */
[----:B---3--:R-:W-:-:S13]  /*0880*/  ISETP.NE.AND P0, PT, R2, 0x4, PT ;  /* 0x000000040200780c */ /* 0x008fda0003f05270 */
[----:B------:R-:W-:Y:S05]  /*0890*/  @P0 BRA `(.L_x_12) ;  /* 0x00000000004c0947 */ /* 0x000fea0003800000 */
[----:B--2---:R-:W2:Y:S01]  /*08a0*/  S2UR UR5, SR_CgaCtaId ;  /* 0x00000000000579c3 */ /* 0x004ea20000008800 */
[----:B------:R-:W-:Y:S01]  /*08b0*/  UMOV UR7, 0x100 ;  /* 0x0000010000077882 */ /* 0x000fe20000000000 */
[----:B------:R-:W-:Y:S01]  /*08c0*/  UMOV UR6, 0x400 ;  /* 0x0000040000067882 */ /* 0x000fe20000000000 */
[----:B------:R-:W-:Y:S01]  /*08d0*/  USEL UR7, UR7, 0xe0, UP2 ;  /* 0x000000e007077887 */ /* 0x000fe20009000000 */
[----:B------:R-:W-:Y:S01]  /*08e0*/  UMOV UR4, 0x1 ;  /* 0x0000000100047882 */ /* 0x000fe20000000000 */
[----:B------:R-:W-:Y:S01]  /*08f0*/  ELECT P0, URZ, PT ;  /* 0x0000000000ff782f */ /* 0x000fe20003800000 */
[----:B------:R-:W-:-:S04]  /*0900*/  UIADD3 UR10, UPT, UPT, -UR4, 0x100000, URZ ;  /* 0x00100000040a7890 */ /* 0x000fc8000fffe1ff */
[----:B------:R-:W-:Y:S02]  /*0910*/  USHF.L.U32 UR11, UR10, 0xb, URZ ;  /* 0x0000000b0a0b7899 */ /* 0x000fe400080006ff */
[----:B------:R-:W-:Y:S02]  /*0920*/  USHF.L.U32 UR10, UR10, 0x1, URZ ;  /* 0x000000010a0a7899 */ /* 0x000fe400080006ff */
[----:B--2---:R-:W-:Y:S02]  /*0930*/  ULEA UR5, UR5, UR6, 0x18 ;  /* 0x0000000605057291 */ /* 0x004fe4000f8ec0ff */
[----:B------:R-:W-:-:S04]  /*0940*/  UIADD3 UR6, UPT, UPT, -UR7, 0x100000, URZ ;  /* 0x0010000007067890 */ /* 0x000fc8000fffe1ff */
[----:B------:R-:W-:Y:S02]  /*0950*/  USHF.L.U32 UR7, UR6, 0xb, URZ ;  /* 0x0000000b06077899 */ /* 0x000fe400080006ff */
[----:B------:R-:W-:Y:S01]  /*0960*/  USHF.L.U32 UR6, UR6, 0x1, URZ ;  /* 0x0000000106067899 */ /* 0x000fe200080006ff */
[----:B------:R-:W2:Y:S03]  /*0970*/  FENCE.VIEW.ASYNC.S ;  /* 0x00000000000073c6 */ /* 0x000ea60000000000 */
[----:B--2---:R3:W2:Y:S08]  /*0980*/  SYNCS.EXCH.64 URZ, [UR5+0x50], UR10 ;  /* 0x0000500a05ff75b2 */ /* 0x0046b00008000100 */
[----:B------:R3:W1:Y:S01]  /*0990*/  SYNCS.EXCH.64 URZ, [UR5+0x60], UR6 ;  /* 0x0000600605ff75b2 */ /* 0x0006620008000100 */
[----:B------:R3:W1:Y:S01]  /*09a0*/  SYNCS.EXCH.64 URZ, [UR5+0x58], UR10 ;  /* 0x0000580a05ff75b2 */ /* 0x0006620008000100 */
[----:B------:R3:W1:Y:S02]  /*09b0*/  SYNCS.EXCH.64 URZ, [UR5+0x68], UR6 ;  /* 0x0000680605ff75b2 */ /* 0x0006640008000100 */
[----:B---3--:R-:W-:Y:S01]  /*09c0*/  NOP ;  /* 0x0000000000007918 */ /* 0x008fe20000000000 */
.L_x_12:
[----:B------:R-:W3:Y:S01]  /*09d0*/  SHFL.IDX PT, R2, R106, RZ, 0x1f ;  /* 0x00001fff6a027589 */ /* 0x000ee200000e0000 */
[----:B------:R-:W-:Y:S01]  /*09e0*/  NOP ;  /* 0x0000000000007918 */ /* 0x000fe20000000000 */
[----:B---3--:R-:W-:-:S13]  /*09f0*/  ISETP.NE.AND P0, PT, R2, 0x5, PT ;  /* 0x000000050200780c */ /* 0x008fda0003f05270 */
[----:B------:R-:W-:Y:S05]  /*0a00*/  @P0 BRA `(.L_x_13) ;  /* 0x0000000000580947 */ /* 0x000fea0003800000 */
[----:B--2---:R-:W2:Y:S01]  /*0a10*/  S2UR UR6, SR_CgaCtaId ;  /* 0x00000000000679c3 */ /* 0x004ea20000008800 */
        /* <DEDUP_REMOVED lines=12> */
[----:B--2---:R3:W2:Y:S01]  /*0ae0*/  SYNCS.EXCH.64 URZ, [UR6+0x70], UR10 ;  /* 0x0000700a06ff75b2 */ /* 0x0046a20008000100 */
[----:B------:R3:W1:Y:S01]  /*0af0*/  SYNCS.EXCH.64 URZ, [UR6+0x90], UR4 ;  /* 0x0000900406ff75b2 */ /* 0x0006620008000100 */
[----:B------:R3:W1:Y:S01]  /*0b00*/  SYNCS.EXCH.64 URZ, [UR6+0x78], UR10 ;  /* 0x0000780a06ff75b2 */ /* 0x0006620008000100 */
[----:B------:R3:W1:Y:S01]  /*0b10*/  SYNCS.EXCH.64 URZ, [UR6+0x98], UR4 ;  /* 0x0000980406ff75b2 */ /* 0x0006620008000100 */
[----:B------:R3:W1:Y:S01]  /*0b20*/  SYNCS.EXCH.64 URZ, [UR6+0x80], UR10 ;  /* 0x0000800a06ff75b2 */ /* 0x0006620008000100 */
[----:B------:R3:W1:Y:S01]  /*0b30*/  SYNCS.EXCH.64 URZ, [UR6+0xa0], UR4 ;  /* 0x0000a00406ff75b2 */ /* 0x0006620008000100 */
[----:B------:R3:W1:Y:S01]  /*0b40*/  SYNCS.EXCH.64 URZ, [UR6+0x88], UR10 ;  /* 0x0000880a06ff75b2 */ /* 0x0006620008000100 */
[----:B------:R3:W1:Y:S02]  /*0b50*/  SYNCS.EXCH.64 URZ, [UR6+0xa8], UR4 ;  /* 0x0000a80406ff75b2 */ /* 0x0006640008000100 */
[----:B---3--:R-:W-:Y:S01]  /*0b60*/  NOP ;  /* 0x0000000000007918 */ /* 0x008fe20000000000 */
.L_x_13:
        /* <DEDUP_REMOVED lines=14> */
[----:B------:R3:W1:Y:S01]  /*0c50*/  SYNCS.EXCH.64 URZ, [UR5+0xc0], UR6 ;  /* 0x0000c00605ff75b2 */ /* 0x0006620008000100 */
[----:B------:R3:W1:Y:S01]  /*0c60*/  SYNCS.EXCH.64 URZ, [UR5+0xb8], UR6 ;  /* 0x0000b80605ff75b2 */ /* 0x0006620008000100 */
[----:B------:R3:W1:Y:S02]  /*0c70*/  SYNCS.EXCH.64 URZ, [UR5+0xc8], UR6 ;  /* 0x0000c80605ff75b2 */ /* 0x0006640008000100 */
[----:B---3--:R-:W-:Y:S01]  /*0c80*/  NOP ;  /* 0x0000000000007918 */ /* 0x008fe20000000000 */
.L_x_14:
[----:B--2---:R-:W2:Y:S01]  /*0c90*/  S2UR UR5, SR_CTAID.X ;  /* 0x00000000000579c3 */ /* 0x004ea20000002500 */
[----:B------:R-:W-:-:S05]  /*0ca0*/  CS2R.32 R99, SR_CgaSize ;  /* 0x0000000000637805 */ /* 0x000fca0000008a00 */
[----:B------:R-:W-:-:S05]  /*0cb0*/  IMAD R99, R99, -0xa0, RZ ;  /* 0xffffff6063637824 */ /* 0x000fca00078e02ff */
[----:B------:R-:W-:-:S14]  /*0cc0*/  R2UR UR7, R99 ;  /* 0x00000000630772ca */ /* 0x000fdc00000e0000 */
[----:B------:R-:W3:Y:S01]  /*0cd0*/  LDCU UR7, c[0x0][UR7+0x2b0] ;  /* 0x00005600070777ac */ /* 0x000ee20008000800 */
[----:B------:R-:W-:Y:S01]  /*0ce0*/  NOP ;  /* 0x0000000000007918 */ /* 0x000fe20000000000 */
[----:B------:R-:W-:-:S05]  /*0cf0*/  CS2R.32 R99, SR_CgaSize ;  /* 0x0000000000637805 */ /* 0x000fca0000008a00 */
[----:B------:R-:W-:-:S05]  /*0d00*/  IMAD R99, R99, -0xa0, RZ ;  /* 0xffffff6063637824 */ /* 0x000fca00078e02ff */
[----:B------:R-:W-:-:S14]  /*0d10*/  R2UR UR6, R99 ;  /* 0x00000000630672ca */ /* 0x000fdc00000e0000 */
[----:B------:R-:W4:Y:S01]  /*0d20*/  LDCU UR6, c[0x0][UR6+0x2b4] ;  /* 0x00005680060677ac */ /* 0x000f220008000800 */
[----:B------:R-:W1:Y:S08]  /*0d30*/  S2UR UR4, SR_CTAID.Y ;  /* 0x00000000000479c3 */ /* 0x000e700000002600 */
[----:B------:R-:W4:Y:S01]  /*0d40*/  LDC R9, c[0x0][0xb24] ;  /* 0x0002c900ff097b82 */ /* 0x000f220000000800 */
[----:B--2---:R-:W-:-:S02]  /*0d50*/  I2FP.F32.U32 R5, UR5 ;  /* 0x0000000500057c45 */ /* 0x004fc40008201000 */
[----:B------:R-:W-:-:S05]  /*0d60*/  CS2R.32 R3, SR_CgaSize ;  /* 0x0000000000037805 */ /* 0x000fca0000008a00 */
[----:B------:R-:W-:-:S06]  /*0d70*/  IMAD R3, R3, -0xa0, RZ ;  /* 0xffffff6003037824 */ /* 0x000fcc00078e02ff */
[----:B------:R-:W2:Y:S01]  /*0d80*/  LDC R3, c[0x0][R3+0x2a0] ;  /* 0x0000a80003037b82 */ /* 0x000ea20000000800 */
[----:B------:R-:W-:Y:S01]  /*0d90*/  MOV R99, UR5 ;  /* 0x0000000500637c02 */ /* 0x000fe20008000f00 */
[----:B---3--:R-:W-:Y:S01]  /*0da0*/  FMUL R5, R5, UR7 ;  /* 0x0000000705057c20 */ /* 0x008fe20008400000 */
[----:B-1----:R-:W-:Y:S02]  /*0db0*/  I2FP.F32.U32 R4, UR4 ;  /* 0x0000000400047c45 */ /* 0x002fe40008201000 */
[----:B------:R-:W-:-:S05]  /*0dc0*/  CS2R.32 R2, SR_CgaSize ;  /* 0x0000000000027805 */ /* 0x000fca0000008a00 */
[----:B------:R-:W-:-:S06]  /*0dd0*/  IMAD R2, R2, -0xa0, RZ ;  /* 0xffffff6002027824 */ /* 0x000fcc00078e02ff */
[----:B------:R-:W1:Y:S01]  /*0de0*/  LDC R2, c[0x0][R2+0x2a4] ;  /* 0x0000a90002027b82 */ /* 0x000e620000000800 */
[----:B------:R-:W3:Y:S01]  /*0df0*/  F2I.U32.TRUNC.NTZ R96, R5 ;  /* 0x0000000500607305 */ /* 0x000ee2000020f000 */
[----:B------:R-:W-:Y:S01]  /*0e00*/  MOV R97, UR4 ;  /* 0x0000000400617c02 */ /* 0x000fe20008000f00 */
[----:B----4-:R-:W-:-:S05]  /*0e10*/  FMUL R4, R4, UR6 ;  /* 0x0000000604047c20 */ /* 0x010fca0008400000 */
[----:B------:R-:W-:Y:S01]  /*0e20*/  BAR.SYNC.DEFER_BLOCKING 0x0 ;  /* 0x0000000000007b1d */ /* 0x000fe20000010000 */
[----:B------:R-:W-:-:S05]  /*0e30*/  ISETP.GE.AND P0, PT, R9, 0x1, PT ;  /* 0x000000010900780c */ /* 0x000fca0003f06270 */
[----:B------:R-:W4:Y:S02]  /*0e40*/  F2I.U32.TRUNC.NTZ R81, R4 ;  /* 0x0000000400517305 */ /* 0x000f24000020f000 */
[----:B------:R-:W1:Y:S01]  /*0e50*/  S2UR UR36, SR_CTAID.Z ;  /* 0x00000000002479c3 */ /* 0x000e620000002700 */
[----:B---3--:R-:W-:-:S05]  /*0e60*/  IADD3 R96, PT, PT, -R96, RZ, RZ ;  /* 0x000000ff60607210 */ /* 0x008fca0007ffe1ff */
[----:B--2---:R-:W-:Y:S01]  /*0e70*/  IMAD R96, R3, R96, UR5 ;  /* 0x0000000503607e24 */ /* 0x004fe2000f8e0260 */
[----:B----4-:R-:W-:-:S05]  /*0e80*/  IADD3 R81, PT, PT, -R81, RZ, RZ ;  /* 0x000000ff51517210 */ /* 0x010fca0007ffe1ff */
[----:B-1----:R-:W-:Y:S01]  /*0e90*/  IMAD R81, R2, R81, UR4 ;  /* 0x0000000402517e24 */ /* 0x002fe2000f8e0251 */
[----:B------:R-:W-:Y:S06]  /*0ea0*/  @!P0 BRA `(.L_x_15) ;  /* 0x0000000000b88947 */ /* 0x000fec0003800000 */
[----:B------:R-:W1:Y:S01]  /*0eb0*/  LDC.64 R4, c[0x0][0xb18] ;  /* 0x0002c600ff047b82 */ /* 0x000e620000000a00 */
[----:B------:R-:W-:-:S07]  /*0ec0*/  ISETP.NE.AND P0, PT, R9, 0x1, PT ;  /* 0x000000010900780c */ /* 0x000fce0003f05270 */
[----:B------:R-:W2:Y:S08]  /*0ed0*/  LDC R10, c[0x0][0xb0c] ;  /* 0x0002c300ff0a7b82 */ /* 0x000eb00000000800 */
[----:B------:R-:W3:Y:S08]  /*0ee0*/  LDC R11, c[0x0][0x370] ;  /* 0x0000dc00ff0b7b82 */ /* 0x000ef00000000800 */
[----:B------:R-:W4:Y:S01]  /*0ef0*/  LDC R12, c[0x0][0x374] ;  /* 0x0000dd00ff0c7b82 */ /* 0x000f220000000800 */
[----:B-1----:R-:W-:-:S07]  /*0f00*/  ISETP.NE.AND P1, PT, R4, 0x1, PT ;  /* 0x000000010400780c */ /* 0x002fce0003f25270 */
[----:B------:R-:W3:Y:S01]  /*0f10*/  LDC.64 R6, c[0x0][0xb10] ;  /* 0x0002c400ff067b82 */ /* 0x000ee20000000a00 */
[----:B--2---:R-:W-:-:S07]  /*0f20*/  ISETP.NE.AND P2, PT, R10, 0x1, PT ;  /* 0x000000010a00780c */ /* 0x004fce0003f45270 */
[----:B------:R-:W1:Y:S08]  /*0f30*/  LDC R8, c[0x0][0xb20] ;  /* 0x0002c800ff087b82 */ /* 0x000e700000000800 */
[----:B------:R-:W2:Y:S01]  /*0f40*/  LDC.64 R2, c[0x0][0xb28] ;  /* 0x0002ca00ff027b82 */ /* 0x000ea20000000a00 */
[----:B----4-:R-:W-:-:S04]  /*0f50*/  IMAD.HI.U32 R13, R12, R5, RZ ;  /* 0x000000050c0d7227 */ /* 0x010fc800078e00ff */
[----:B------:R-:W-:-:S04]  /*0f60*/  IMAD.HI.U32 R5, R97, R5, RZ ;  /* 0x0000000561057227 */ /* 0x000fc800078e00ff */
[----:B---3--:R-:W-:-:S04]  /*0f70*/  IMAD.HI.U32 R14, R11, R6, RZ ;  /* 0x000000060b0e7227 */ /* 0x008fc800078e00ff */
[----:B------:R-:W-:Y:S01]  /*0f80*/  IMAD.HI.U32 R16, R99, R6, RZ ;  /* 0x0000000663107227 */ /* 0x000fe200078e00ff */
[-C--:B------:R-:W-:Y:S02]  /*0f90*/  @P2 SHF.R.U32.HI R11, RZ, R7.reuse, R14 ;  /* 0x00000007ff0b2219 */ /* 0x080fe4000001160e */
[-C--:B-1----:R-:W-:Y:S02]  /*0fa0*/  @P1 SHF.R.U32.HI R12, RZ, R8.reuse, R13 ;  /* 0x00000008ff0c1219 */ /* 0x082fe4000001160d */
[----:B------:R-:W-:Y:S02]  /*0fb0*/  SHF.R.U32.HI R8, RZ, R8, R5 ;  /* 0x00000008ff087219 */ /* 0x000fe40000011605 */
[----:B------:R-:W-:Y:S02]  /*0fc0*/  SHF.R.U32.HI R16, RZ, R7, R16 ;  /* 0x00000007ff107219 */ /* 0x000fe40000011610 */
[----:B------:R-:W-:Y:S01]  /*0fd0*/  SEL R5, R97, R8, !P1 ;  /* 0x0000000861057207 */ /* 0x000fe20004800000 */
[----:B--2---:R-:W-:Y:S01]  /*0fe0*/  IMAD.HI.U32 R14, R12, R2, RZ ;  /* 0x000000020c0e7227 */ /* 0x004fe200078e00ff */
[----:B------:R-:W-:-:S03]  /*0ff0*/  SEL R7, R99, R16, !P2 ;  /* 0x0000001063077207 */ /* 0x000fc60005000000 */
[----:B------:R-:W-:Y:S01]  /*1000*/  IMAD.HI.U32 R6, R11, R2, RZ ;  /* 0x000000020b067227 */ /* 0x000fe200078e00ff */
[----:B------:R-:W-:-:S04]  /*1010*/  @P0 SHF.R.U32.HI R12, RZ, R3, R14 ;  /* 0x00000003ff0c0219 */ /* 0x000fc8000001160e */
[----:B------:R-:W-:Y:S01]  /*1020*/  @P0 SHF.R.U32.HI R11, RZ, R3, R6 ;  /* 0x00000003ff0b0219 */ /* 0x000fe20000011606 */
[----:B------:R-:W-:-:S04]  /*1030*/  IMAD R12, R12, R9, RZ ;  /* 0x000000090c0c7224 */ /* 0x000fc800078e02ff */
[----:B------:R-:W-:Y:S01]  /*1040*/  IMAD R6, R11, R9, RZ ;  /* 0x000000090b067224 */ /* 0x000fe200078e02ff */
[----:B------:R-:W-:-:S04]  /*1050*/  ISETP.GE.AND P1, PT, R5, R12, PT ;  /* 0x0000000c0500720c */ /* 0x000fc80003f26270 */
[----:B------:R-:W-:Y:S01]  /*1060*/  ISETP.GE.OR P1, PT, R7, R6, P1 ;  /* 0x000000060700720c */ /* 0x000fe20000f26670 */
[----:B------:R-:W-:-:S05]  /*1070*/  IMAD.HI.U32 R6, R5, R2, RZ ;  /* 0x0000000205067227 */ /* 0x000fca00078e00ff */
[----:B------:R-:W-:-:S04]  /*1080*/  SHF.R.U32.HI R6, RZ, R3, R6 ;  /* 0x00000003ff067219 */ /* 0x000fc80000011606 */
[----:B------:R-:W-:-:S03]  /*1090*/  SEL R6, R5, R6, !P0 ;  /* 0x0000000605067207 */ /* 0x000fc60004000000 */
[----:B------:R-:W-:Y:S01]  /*10a0*/  @!P1 IMAD.HI.U32 R8, R7, R2, RZ ;  /* 0x0000000207089227 */ /* 0x000fe200078e00ff */
[----:B------:R-:W-:-:S04]  /*10b0*/  IADD3 R2, PT, PT, -R6, RZ, RZ ;  /* 0x000000ff06027210 */ /* 0x000fc80007ffe1ff */
[----:B------:R-:W-:Y:S01]  /*10c0*/  @!P1 SHF.R.U32.HI R8, RZ, R3, R8 ;  /* 0x00000003ff089219 */ /* 0x000fe20000011608 */
[----:B------:R-:W-:-:S03]  /*10d0*/  IMAD R2, R9, R2, R5 ;  /* 0x0000000209027224 */ /* 0x000fc600078e0205 */
[----:B------:R-:W-:Y:S02]  /*10e0*/  @!P1 SEL R3, R7, R8, !P0 ;  /* 0x0000000807039207 */ /* 0x000fe40004000000 */
[----:B------:R-:W-:-:S03]  /*10f0*/  IADD3 R8, PT, PT, -R5, RZ, RZ ;  /* 0x000000ff05087210 */ /* 0x000fc60007ffe1ff */
[--C-:B------:R-:W-:Y:S02]  /*1100*/  @!P1 IMAD.IADD R6, R6, 0x1, -R3.reuse ;  /* 0x0000000106069824 */ /* 0x100fe400078e0a03 */
[----:B------:R-:W-:Y:S01]  /*1110*/  @!P1 IMAD R3, R2, R11, R3 ;  /* 0x0000000b02039224 */ /* 0x000fe200078e0203 */
[----:B------:R-:W-:Y:S01]  /*1120*/  IADD3 R2, PT, PT, -R7, RZ, RZ ;  /* 0x000000ff07027210 */ /* 0x000fe20007ffe1ff */
[----:B------:R-:W-:Y:S02]  /*1130*/  @!P1 IMAD R5, R6, R9, R7 ;  /* 0x0000000906059224 */ /* 0x000fe400078e0207 */
[----:B------:R-:W-:Y:S02]  /*1140*/  IMAD R8, R4, R8, R97 ;  /* 0x0000000804087224 */ /* 0x000fe400078e0261 */
[----:B------:R-:W-:Y:S02]  /*1150*/  @!P1 IMAD.MOV.U32 R7, RZ, RZ, R3 ;  /* 0x000000ffff079224 */ /* 0x000fe400078e0003 */
[----:B------:R-:W-:-:S02]  /*1160*/  IMAD R2, R10, R2, R99 ;  /* 0x000000020a027224 */ /* 0x000fc400078e0263 */
[----:B------:R-:W-:Y:S02]  /*1170*/  IMAD R97, R5, R4, R8 ;  /* 0x0000000405617224 */ /* 0x000fe400078e0208 */
[----:B------:R-:W-:Y:S02]  /*1180*/  IMAD R99, R7, R10, R2 ;  /* 0x0000000a07637224 */ /* 0x000fe400078e0202 */
.L_x_15:
[----:B------:R-:W1:Y:S01]  /*1190*/  LDCU UR4, c[0x0][0xb30] ;  /* 0x00016600ff0477ac */ /* 0x000e620008000800 */
[----:B------:R-:W2:Y:S08]  /*11a0*/  S2UR UR37, SR_CgaCtaId ;  /* 0x00000000002579c3 */ /* 0x000eb00000008800 */
[----:B------:R-:W3:Y:S01]  /*11b0*/  LDC R40, c[0x0][0xb24] ;  /* 0x0002c900ff287b82 */ /* 0x000ee20000000800 */
[----:B-1----:R-:W-:-:S09]  /*11c0*/  UISETP.NE.AND UP1, UPT, UR4, 0x1, UPT ;  /* 0x000000010400788c */ /* 0x002fd2000bf25270 */
[----:B--2---:R-:W-:Y:S05]  /*11d0*/  BRA.U UP1, `(.L_x_16) ;  /* 0x0000000101407547 */ /* 0x004fea000b800000 */
[----:B------:R-:W1:Y:S08]  /*11e0*/  LDC.64 R4, c[0x0][0xb10] ;  /* 0x0002c400ff047b82 */ /* 0x000e700000000a00 */
[----:B------:R-:W2:Y:S08]  /*11f0*/  LDC.64 R2, c[0x0][0xb18] ;  /* 0x0002c600ff027b82 */ /* 0x000eb00000000a00 */
[----:B------:R-:W4:Y:S08]  /*1200*/  LDC R6, c[0x0][0xb20] ;  /* 0x0002c800ff067b82 */ /* 0x000f300000000800 */
[----:B------:R-:W3:Y:S01]  /*1210*/  LDC R8, c[0x0][0xb0c] ;  /* 0x0002c300ff087b82 */ /* 0x000ee20000000800 */
[----:B-1----:R-:W-:-:S05]  /*1220*/  IMAD.HI.U32 R4, R99, R4, RZ ;  /* 0x0000000463047227 */ /* 0x002fca00078e00ff */
[----:B------:R-:W-:Y:S01]  /*1230*/  SHF.R.U32.HI R4, RZ, R5, R4 ;  /* 0x00000005ff047219 */ /* 0x000fe20000011604 */
[----:B--2---:R-:W-:Y:S01]  /*1240*/  IMAD.HI.U32 R3, R97, R3, RZ ;  /* 0x0000000361037227 */ /* 0x004fe200078e00ff */
[----:B------:R-:W-:-:S04]  /*1250*/  ISETP.NE.AND P0, PT, R2, 0x1, PT ;  /* 0x000000010200780c */ /* 0x000fc80003f05270 */
[----:B----4-:R-:W-:-:S04]  /*1260*/  SHF.R.U32.HI R6, RZ, R6, R3 ;  /* 0x00000006ff067219 */ /* 0x010fc80000011603 */
[----:B------:R-:W-:Y:S02]  /*1270*/  SEL R3, R97, R6, !P0 ;  /* 0x0000000661037207 */ /* 0x000fe40004000000 */
[----:B---3--:R-:W-:-:S04]  /*1280*/  ISETP.NE.AND P1, PT, R8, 0x1, PT ;  /* 0x000000010800780c */ /* 0x008fc80003f25270 */
[----:B------:R-:W-:-:S05]  /*1290*/  SEL R4, R99, R4, !P1 ;  /* 0x0000000463047207 */ /* 0x000fca0004800000 */
[----:B------:R-:W-:Y:S02]  /*12a0*/  IMAD.IADD R5, R3, 0x1, -R4 ;  /* 0x0000000103057824 */ /* 0x000fe400078e0a04 */
[----:B------:R-:W-:Y:S02]  /*12b0*/  IMAD.IADD R3, R4, 0x1, -R3 ;  /* 0x0000000104037824 */ /* 0x000fe400078e0a03 */
[----:B------:R-:W-:Y:S02]  /*12c0*/  IMAD R99, R5, R8, R99 ;  /* 0x0000000805637224 */ /* 0x000fe400078e0263 */
[----:B------:R-:W-:-:S07]  /*12d0*/  IMAD R97, R3, R2, R97 ;  /* 0x0000000203617224 */ /* 0x000fce00078e0261 */
.L_x_16:
[----:B------:R-:W-:Y:S01]  /*12e0*/  BAR.SYNC.DEFER_BLOCKING 0x0 ;  /* 0x0000000000007b1d */ /* 0x000fe20000010000 */
[----:B------:R-:W-:Y:S01]  /*12f0*/  UISETP.NE.AND UP1, UPT, UR8, 0x2, UPT ;  /* 0x000000020800788c */ /* 0x000fe2000bf25270 */
[----:B------:R-:W-:Y:S02]  /*1300*/  ISETP.NE.OR P5, PT, R0, 0x2, !P5 ;  /* 0x000000020000780c */ /* 0x000fe40006fa5670 */
[----:B------:R-:W-:-:S06]  /*1310*/  LOP3.LUT R2, R103, 0x1f, RZ, 0xc0, !PT ;  /* 0x0000001f67027812 */ /* 0x000fcc00078ec0ff */
[----:B------:R-:W-:Y:S05]  /*1320*/  BRA.U UP1, `(.L_x_17) ;  /* 0x0000001101307547 */ /* 0x000fea000b800000 */
[----:B------:R-:W1:Y:S01]  /*1330*/  LDCU UR13, c[0x0][0x38c] ;  /* 0x00007180ff0d77ac */ /* 0x000e620008000800 */
[----:B------:R-:W2:Y:S01]  /*1340*/  LDC R9, c[0x0][0x370] ;  /* 0x0000dc00ff097b82 */ /* 0x000ea20000000800 */
[----:B------:R-:W-:Y:S01]  /*1350*/  PLOP3.LUT P1, PT, PT, PT, UP2, 0x80, 0x8 ;  /* 0x000000000008781c */ /* 0x000fe20003f2f028 */
[----:B------:R-:W-:Y:S01]  /*1360*/  IMAD.MOV.U32 R15, RZ, RZ, 0x1 ;  /* 0x00000001ff0f7424 */ /* 0x000fe200078e00ff */
[----:B------:R-:W-:Y:S01]  /*1370*/  ISETP.EQ.OR P4, PT, R2, RZ, P5 ;  /* 0x000000ff0200720c */ /* 0x000fe20002f82670 */
[----:B------:R-:W-:Y:S01]  /*1380*/  IMAD.MOV.U32 R14, RZ, RZ, RZ ;  /* 0x000000ffff0e7224 */ /* 0x000fe200078e00ff */
[----:B------:R-:W-:Y:S02]  /*1390*/  PLOP3.LUT P1, PT, P1, PT, PT, 0x8, 0x80 ;  /* 0x000000000080781c */ /* 0x000fe40000f2e170 */
[----:B------:R-:W-:Y:S01]  /*13a0*/  CS2R R12, SRZ ;  /* 0x00000000000c7805 */ /* 0x000fe2000001ff00 */
[----:B------:R-:W-:Y:S01]  /*13b0*/  IMAD.MOV.U32 R10, RZ, RZ, 0x1 ;  /* 0x00000001ff0a7424 */ /* 0x000fe200078e00ff */
[----:B------:R-:W4:Y:S01]  /*13c0*/  LDC R0, c[0x0][0x374] ;  /* 0x0000dd00ff007b82 */ /* 0x000f220000000800 */
[----:B------:R-:W2:Y:S01]  /*13d0*/  LDCU.64 UR22, c[0x0][0x348] ;  /* 0x00006900ff1677ac */ /* 0x000ea20008000a00 */
[----:B------:R-:W-:Y:S01]  /*13e0*/  UMOV UR6, URZ ;  /* 0x000000ff00067c82 */ /* 0x000fe20008000000 */
[----:B-1----:R-:W-:-:S04]  /*13f0*/  UIADD3 UR5, UPT, UPT, UR13, 0x3f, URZ ;  /* 0x0000003f0d057890 */ /* 0x002fc8000fffe0ff */
[----:B------:R-:W-:-:S04]  /*1400*/  USHF.R.S32.HI UR4, URZ, 0x1f, UR5 ;  /* 0x0000001fff047899 */ /* 0x000fc80008011405 */
[----:B------:R-:W-:-:S04]  /*1410*/  ULEA.HI UR4, UR4, UR5, URZ, 0x6 ;  /* 0x0000000504047291 */ /* 0x000fc8000f8f30ff */
[----:B------:R-:W-:Y:S02]  /*1420*/  USHF.R.S32.HI UR15, URZ, 0x6, UR4 ;  /* 0x00000006ff0f7899 */ /* 0x000fe40008011404 */
[----:B------:R-:W-:Y:S02]  /*1430*/  UIADD3 UR4, UPT, UPT, UR13, -0x1, URZ ;  /* 0xffffffff0d047890 */ /* 0x000fe4000fffe0ff */
[----:B------:R-:W-:Y:S02]  /*1440*/  UISETP.LT.U32.AND UP0, UPT, UR15, 0x3, UPT ;  /* 0x000000030f00788c */ /* 0x000fe4000bf01070 */
[----:B------:R-:W-:Y:S02]  /*1450*/  UISETP.GE.U32.AND UP1, UPT, UR4, -0x7f, UPT ;  /* 0xffffff810400788c */ /* 0x000fe4000bf26070 */
[----:B------:R-:W-:Y:S02]  /*1460*/  USEL UR14, UR15, 0x3, UP0 ;  /* 0x000000030f0e7887 */ /* 0x000fe40008000000 */
[----:B------:R-:W-:-:S02]  /*1470*/  UIADD3 UR13, UPT, UPT, UR13, 0x7e, URZ ;  /* 0x0000007e0d0d7890 */ /* 0x000fc4000fffe0ff */
[----:B------:R-:W-:Y:S02]  /*1480*/  UIADD3 UR5, UPT, UPT, UR14, -0x1, URZ ;  /* 0xffffffff0e057890 */ /* 0x000fe4000fffe0ff */
[----:B------:R-:W-:-:S03]  /*1490*/  UIADD3 UR7, UPT, UPT, UR15, -UR14, URZ ;  /* 0x8000000e0f077290 */ /* 0x000fc6000fffe0ff */
[----:B------:R-:W-:-:S04]  /*14a0*/  @UP1 UIADD3 UR5, UPT, UPT, UR14, URZ, URZ ;  /* 0x000000ff0e051290 */ /* 0x000fc8000fffe0ff */
[----:B--2---:R-:W-:-:S12]  /*14b0*/  UIADD3 UR5, UPT, UPT, UR5, 0x1, URZ ;  /* 0x0000000105057890 */ /* 0x004fd8000fffe0ff */
.L_x_35:
[----:B------:R-:W-:Y:S01]  /*14c0*/  UISETP.NE.AND UP0, UPT, UR37, URZ, UPT ;  /* 0x000000ff2500728c */ /* 0x000fe2000bf05270 */
[----:B------:R-:W1:Y:S08]  /*14d0*/  S2UR UR37, SR_CgaCtaId ;  /* 0x00000000002579c3 */ /* 0x000e700000008800 */
[----:B------:R-:W-:Y:S05]  /*14e0*/  BRA.U UP0, `(.L_x_18) ;  /* 0x0000000100347547 */ /* 0x000fea000b800000 */
[----:B------:R-:W2:Y:S01]  /*14f0*/  S2R R2, SR_CgaCtaId ;  /* 0x0000000000027919 */ /* 0x000ea20000008800 */
[----:B------:R-:W-:-:S04]  /*1500*/  MOV R3, 0x400 ;  /* 0x0000040000037802 */ /* 0x000fc80000000f00 */
[----:B--2---:R-:W-:Y:S02]  /*1510*/  LEA R3, R2, R3, 0x18 ;  /* 0x0000000302037211 */ /* 0x004fe400078ec0ff */
[----:B------:R-:W-:-:S03]  /*1520*/  SHF.L.U32 R2, R10, 0x1f, RZ ;  /* 0x0000001f0a027819 */ /* 0x000fc600000006ff */
[----:B------:R-:W-:-:S04]  /*1530*/  IMAD R3, R12, 0x8, R3 ;  /* 0x000000080c037824 */ /* 0x000fc800078e0203 */
[----:B------:R-:W2:Y:S02]  /*1540*/  SYNCS.PHASECHK.TRANS64.TRYWAIT P0, [R3+URZ+0xc0], R2 ;  /* 0x0000c002030075a7 */ /* 0x000ea400080011ff */
[----:B--2---:R-:W-:Y:S05]  /*1550*/  @!P0 BRA `(.L_x_19) ;  /* 0x0000004800b88947 */ /* 0x004fea0003800000 */
.L_x_94:
[----:B------:R-:W-:Y:S01]  /*1560*/  VIADD R12, R12, 0x1 ;  /* 0x000000010c0c7836 */ /* 0x000fe20000000000 */
[----:B------:R2:W-:Y:S04]  /*1570*/  SYNCS.ARRIVE.TRANS64.A1T0 RZ, [R3+URZ+0xb0], RZ ;  /* 0x0000b0ff03ff79a7 */ /* 0x0005e800081000ff */
[----:B------:R-:W-:-:S04]  /*1580*/  ISETP.NE.AND P0, PT, R12, 0x2, PT ;  /* 0x000000020c00780c */ /* 0x000fc80003f05270 */
[----:B------:R-:W-:Y:S02]  /*1590*/  SEL R12, R12, RZ, P0 ;  /* 0x000000ff0c0c7207 */ /* 0x000fe40000000000 */
[----:B--2---:R-:W-:-:S04]  /*15a0*/  SEL R3, RZ, 0x1, P0 ;  /* 0x00000001ff037807 */ /* 0x004fc80000000000 */
[----:B------:R-:W-:-:S07]  /*15b0*/  LOP3.LUT R10, R10, R3, RZ, 0x3c, !PT ;  /* 0x000000030a0a7212 */ /* 0x000fce00078e3cff */
.L_x_18:
[----:B------:R-:W-:Y:S01]  /*15c0*/  UMOV UR4, 0x400 ;  /* 0x0000040000047882 */ /* 0x000fe20000000000 */
[----:B------:R-:W-:Y:S01]  /*15d0*/  SHF.L.U32 R2, R15, 0x1f, RZ ;  /* 0x0000001f0f027819 */ /* 0x000fe200000006ff */
[----:B-1----:R-:W-:Y:S01]  /*15e0*/  ULEA UR4, UR37, UR4, 0x18 ;  /* 0x0000000425047291 */ /* 0x002fe2000f8ec0ff */
[----:B------:R-:W-:Y:S01]  /*15f0*/  R2UR UR35, R99 ;  /* 0x00000000632372ca */ /* 0x000fe200000e0000 */
[----:B------:R-:W-:Y:S01]  /*1600*/  UISETP.GE.U32.AND UP0, UPT, UR13, 0x7f, UPT ;  /* 0x0000007f0d00788c */ /* 0x000fe2000bf06070 */
[----:B------:R-:W-:Y:S01]  /*1610*/  R2UR UR11, R97 ;  /* 0x00000000610b72ca */ /* 0x000fe200000e0000 */
[----:B------:R-:W-:Y:S01]  /*1620*/  ULEA UR8, UR6, UR4, 0x3 ;  /* 0x0000000406087291 */ /* 0x000fe2000f8e18ff */
[----:B------:R-:W-:-:S08]  /*1630*/  UMOV UR24, URZ ;  /* 0x000000ff00187c82 */ /* 0x000fd00008000000 */
[----:B------:R1:W2:Y:S01]  /*1640*/  SYNCS.PHASECHK.TRANS64.TRYWAIT P0, [UR8+0x18], R2 ;  /* 0x00001802ff0075a7 */ /* 0x0002a20008001108 */
[----:B------:R-:W-:Y:S02]  /*1650*/  USHF.L.U32 UR35, UR35, 0x6, URZ ;  /* 0x0000000623237899 */ /* 0x000fe400080006ff */
[----:B------:R-:W-:Y:S01]  /*1660*/  USHF.L.U32 UR11, UR11, 0x6, URZ ;  /* 0x000000060b0b7899 */ /* 0x000fe200080006ff */
[----:B------:R-:W-:Y:S11]  /*1670*/  BRA.U !UP0, `(.L_x_20) ;  /* 0x0000000108a47547 */ /* 0x000ff6000b800000 */
[----:B------:R-:W-:Y:S01]  /*1680*/  UMOV UR16, URZ ;  /* 0x000000ff00107c82 */ /* 0x000fe20008000000 */
[----:B------:R-:W-:-:S05]  /*1690*/  UMOV UR17, UR6 ;  /* 0x0000000600117c82 */ /* 0x000fca0008000000 */
.L_x_25:
[----:B-1----:R-:W-:Y:S01]  /*16a0*/  ULEA UR33, UR17, UR4, 0x3 ;  /* 0x0000000411217291 */ /* 0x002fe2000f8e18ff */
[----:B--2---:R-:W-:Y:S01]  /*16b0*/  @!P5 MOV R3, 0x2000 ;  /* 0x000020000003d802 */ /* 0x004fe20000000f00 */
[----:B--2---:R-:W-:Y:S10]  /*16c0*/  @P0 BRA `(.L_x_21) ;  /* 0x00000000000c0947 */ /* 0x004ff40003800000 */
[----:B------:R-:W-:-:S04]  /*16d0*/  SHF.L.U32 R5, R15, 0x1f, RZ ;  /* 0x0000001f0f057819 */ /* 0x000fc800000006ff */
[----:B------:R-:W2:Y:S02]  /*16e0*/  SYNCS.PHASECHK.TRANS64.TRYWAIT P0, [UR33+0x18], R5 ;  /* 0x00001805ff0075a7 */ /* 0x000ea40008001121 */
[----:B--2---:R-:W-:Y:S05]  /*16f0*/  @!P0 BRA `(.L_x_22) ;  /* 0x0000004800648947 */ /* 0x004fea0003800000 */
.L_x_21:
[----:B------:R2:W-:Y:S01]  /*1700*/  @!P5 SYNCS.ARRIVE.TRANS64 RZ, [UR33], R3 ;  /* 0x00000003ffffd9a7 */ /* 0x0005e20008000021 */
[----:B------:R-:W-:Y:S04]  /*1710*/  BSSY.RECONVERGENT B0, `(.L_x_23) ;  /* 0x0000003000007945 */ /* 0x000fe80003800200 */
[----:B------:R-:W-:Y:S05]  /*1720*/  @P4 BRA `(.L_x_24) ;  /* 0x0000000000044947 */ /* 0x000fea0003800000 */
[----:B------:R-:W-:Y:S05]  /*1730*/  BPT.TRAP 0x1 ;  /* 0x000000040000795c */ /* 0x000fea0000300000 */
.L_x_24:
[----:B------:R-:W-:Y:S05]  /*1740*/  BSYNC.RECONVERGENT B0 ;  /* 0x0000000000007941 */ /* 0x000fea0003800200 */
.L_x_23:
[----:B------:R-:W-:Y:S02]  /*1750*/  UIADD3 UR6, UPT, UPT, UR17, 0x1, URZ ;  /* 0x0000000111067890 */ /* 0x000fe4000fffe0ff */
[----:B------:R-:W-:Y:S02]  /*1760*/  UIADD3 UR26, UP1, UPT, UR22, 0x80, URZ ;  /* 0x00000080161a7890 */ /* 0x000fe4000ff3e0ff */
[----:B------:R-:W-:Y:S02]  /*1770*/  UISETP.NE.AND UP0, UPT, UR6, 0x3, UPT ;  /* 0x000000030600788c */ /* 0x000fe4000bf05270 */
[----:B------:R-:W-:Y:S02]  /*1780*/  USHF.L.U32 UR34, UR16, 0x6, URZ ;  /* 0x0000000610227899 */ /* 0x000fe400080006ff */
[----:B------:R-:W-:Y:S02]  /*1790*/  USEL UR9, URZ, 0x1, UP0 ;  /* 0x00000001ff097887 */ /* 0x000fe40008000000 */
[----:B------:R-:W-:-:S02]  /*17a0*/  USEL UR6, UR6, URZ, UP0 ;  /* 0x000000ff06067287 */ /* 0x000fc40008000000 */
[----:B------:R-:W-:Y:S02]  /*17b0*/  UIADD3 UR20, UP0, UPT, UR22, 0x180, URZ ;  /* 0x0000018016147890 */ /* 0x000fe4000ff1e0ff */
[----:B------:R-:W-:Y:S01]  /*17c0*/  ULEA UR8, UR6, UR4, 0x3 ;  /* 0x0000000406087291 */ /* 0x000fe2000f8e18ff */
[----:B------:R-:W-:Y:S01]  /*17d0*/  LOP3.LUT R15, R15, UR9, RZ, 0x3c, !PT ;  /* 0x000000090f0f7c12 */ /* 0x000fe2000f8e3cff */
[----:B------:R-:W-:Y:S02]  /*17e0*/  UIADD3.X UR27, UPT, UPT, URZ, UR23, URZ, UP1, !UPT ;  /* 0x00000017ff1b7290 */ /* 0x000fe40008ffe4ff */
[----:B------:R-:W-:Y:S01]  /*17f0*/  UIADD3.X UR21, UPT, UPT, URZ, UR23, URZ, UP0, !UPT ;  /* 0x00000017ff157290 */ /* 0x000fe200087fe4ff */
[----:B-1----:R-:W-:Y:S01]  /*1800*/  SHF.L.U32 R2, R15, 0x1f, RZ ;  /* 0x0000001f0f027819 */ /* 0x002fe200000006ff */
[----:B------:R-:W-:Y:S01]  /*1810*/  UMOV UR18, 0x0 ;  /* 0x0000000000127882 */ /* 0x000fe20000000000 */
[----:B------:R-:W-:Y:S01]  /*1820*/  UMOV UR19, 0x10000000 ;  /* 0x1000000000137882 */ /* 0x000fe20000000000 */
[----:B------:R-:W-:Y:S01]  /*1830*/  UMOV UR12, UR36 ;  /* 0x00000024000c7c82 */ /* 0x000fe20008000000 */
[----:B------:R1:W1:Y:S01]  /*1840*/  SYNCS.PHASECHK.TRANS64.TRYWAIT P0, [UR8+0x18], R2 ;  /* 0x00001802ff0075a7 */ /* 0x0002620008001108 */
[----:B------:R-:W-:Y:S01]  /*1850*/  ULEA UR8, UR17, UR4, 0xc ;  /* 0x0000000411087291 */ /* 0x000fe2000f8e60ff */
[----:B------:R-:W-:Y:S01]  /*1860*/  UMOV UR9, UR33 ;  /* 0x0000002100097c82 */ /* 0x000fe20008000000 */
[----:B------:R-:W-:-:S02]  /*1870*/  UMOV UR10, UR34 ;  /* 0x00000022000a7c82 */ /* 0x000fc40008000000 */
[----:B------:R-:W-:Y:S02]  /*1880*/  UIADD3 UR32, UPT, UPT, UR8, 0x2400, URZ ;  /* 0x0000240008207890 */ /* 0x000fe4000fffe0ff */
[----:B------:R-:W-:Y:S02]  /*1890*/  UIADD3 UR8, UPT, UPT, UR8, 0x5400, URZ ;  /* 0x0000540008087890 */ /* 0x000fe4000fffe0ff */
[----:B------:R-:W-:Y:S01]  /*18a0*/  UIADD3 UR16, UPT, UPT, UR16, 0x1, URZ ;  /* 0x0000000110107890 */ /* 0x000fe2000fffe0ff */
[----:B------:R-:W-:Y:S01]  /*18b0*/  UMOV UR24, UR5 ;  /* 0x0000000500187c82 */ /* 0x000fe20008000000 */
[----:B------:R-:W-:Y:S02]  /*18c0*/  UMOV UR17, UR6 ;  /* 0x0000000600117c82 */ /* 0x000fe40008000000 */
[----:B------:R-:W-:Y:S01]  /*18d0*/  UISETP.NE.AND UP0, UPT, UR16, UR5, UPT ;  /* 0x000000051000728c */ /* 0x000fe2000bf05270 */
[----:B------:R1:W-:Y:S02]  /*18e0*/  UTMALDG.3D [UR32], [UR26], desc[UR18] ;  /* 0x000012201a0075b4 */ /* 0x0003e40008011000 */
[----:B------:R1:W-:Y:S06]  /*18f0*/  UTMALDG.3D [UR8], [UR20], desc[UR18] ;  /* 0x00001208140075b4 */ /* 0x0003ec0008011000 */
[----:B------:R-:W-:Y:S05]  /*1900*/  BRA.U UP0, `(.L_x_25) ;  /* 0xfffffffd00647547 */ /* 0x000fea000b83ffff */
.L_x_20:
[----:B-1----:R-:W-:Y:S01]  /*1910*/  ULEA UR8, UR6, UR4, 0x3 ;  /* 0x0000000406087291 */ /* 0x002fe2000f8e18ff */
[----:B------:R-:W-:Y:S01]  /*1920*/  SHF.L.U32 R2, R15, 0x1f, RZ ;  /* 0x0000001f0f027819 */ /* 0x000fe200000006ff */
[----:B------:R-:W-:Y:S01]  /*1930*/  @!P1 SYNCS.ARRIVE.TRANS64.A1T0 RZ, [UR4+0x48], RZ ;  /* 0x000048ffffff99a7 */ /* 0x000fe20008100004 */
[----:B------:R-:W-:-:S06]  /*1940*/  UISETP.GT.AND UP0, UPT, UR15, UR14, UPT ;  /* 0x0000000e0f00728c */ /* 0x000fcc000bf04270 */
[----:B--2---:R1:W2:Y:S03]  /*1950*/  SYNCS.PHASECHK.TRANS64.TRYWAIT P0, [UR8+0x18], R2 ;  /* 0x00001802ff0075a7 */ /* 0x0042a60008001108 */
[----:B------:R-:W-:Y:S05]  /*1960*/  BRA.U !UP0, `(.L_x_26) ;  /* 0x0000000108a87547 */ /* 0x000fea000b800000 */
[----:B------:R-:W-:Y:S01]  /*1970*/  UIADD3 UR21, UPT, UPT, UR7, UR24, URZ ;  /* 0x0000001807157290 */ /* 0x000fe2000fffe0ff */
[----:B------:R-:W-:-:S11]  /*1980*/  UMOV UR25, UR6 ;  /* 0x0000000600197c82 */ /* 0x000fd60008000000 */
.L_x_31:
[----:B-1----:R-:W-:Y:S01]  /*1990*/  ULEA UR17, UR25, UR4, 0x3 ;  /* 0x0000000419117291 */ /* 0x002fe2000f8e18ff */
[----:B--2---:R-:W-:Y:S01]  /*19a0*/  @!P5 MOV R3, 0x2000 ;  /* 0x000020000003d802 */ /* 0x004fe20000000f00 */
[----:B--2---:R-:W-:Y:S10]  /*19b0*/  @P0 BRA `(.L_x_27) ;  /* 0x00000000000c0947 */ /* 0x004ff40003800000 */
[----:B------:R-:W-:-:S04]  /*19c0*/  SHF.L.U32 R5, R15, 0x1f, RZ ;  /* 0x0000001f0f057819 */ /* 0x000fc800000006ff */
[----:B------:R-:W2:Y:S02]  /*19d0*/  SYNCS.PHASECHK.TRANS64.TRYWAIT P0, [UR17+0x18], R5 ;  /* 0x00001805ff0075a7 */ /* 0x000ea40008001111 */
[----:B--2---:R-:W-:Y:S05]  /*19e0*/  @!P0 BRA `(.L_x_28) ;  /* 0x0000004400c08947 */ /* 0x004fea0003800000 */
.L_x_27:
[----:B------:R2:W-:Y:S01]  /*19f0*/  @!P5 SYNCS.ARRIVE.TRANS64 RZ, [UR17], R3 ;  /* 0x00000003ffffd9a7 */ /* 0x0005e20008000011 */
[----:B------:R-:W-:Y:S04]  /*1a00*/  BSSY.RECONVERGENT B0, `(.L_x_29) ;  /* 0x0000003000007945 */ /* 0x000fe80003800200 */
[----:B------:R-:W-:Y:S05]  /*1a10*/  @P4 BRA `(.L_x_30) ;  /* 0x0000000000044947 */ /* 0x000fea0003800000 */
[----:B------:R-:W-:Y:S05]  /*1a20*/  BPT.TRAP 0x1 ;  /* 0x000000040000795c */ /* 0x000fea0000300000 */
.L_x_30:
[----:B------:R-:W-:Y:S05]  /*1a30*/  BSYNC.RECONVERGENT B0 ;  /* 0x0000000000007941 */ /* 0x000fea0003800200 */
.L_x_29:
        /* <DEDUP_REMOVED lines=20> */
[----:B------:R-:W-:Y:S01]  /*1b80*/  UIADD3 UR8, UPT, UPT, UR8, 0x5400, URZ ;  /* 0x0000540008087890 */ /* 0x000fe2000fffe0ff */
[----:B------:R-:W-:Y:S01]  /*1b90*/  UMOV UR9, UR17 ;  /* 0x0000001100097c82 */ /* 0x000fe20008000000 */
[----:B------:R-:W-:Y:S01]  /*1ba0*/  UMOV UR10, UR18 ;  /* 0x00000012000a7c82 */ /* 0x000fe20008000000 */
[----:B------:R-:W-:Y:S01]  /*1bb0*/  UIADD3 UR24, UPT, UPT, UR24, 0x1, URZ ;  /* 0x0000000118187890 */ /* 0x000fe2000fffe0ff */
[----:B------:R-:W-:-:S03]  /*1bc0*/  UMOV UR25, UR6 ;  /* 0x0000000600197c82 */ /* 0x000fc60008000000 */
[----:B------:R1:W-:Y:S01]  /*1bd0*/  UTMALDG.3D [UR16], [UR30], desc[UR26] ;  /* 0x00001a101e0075b4 */ /* 0x0003e20008011000 */
[----:B------:R-:W-:Y:S01]  /*1be0*/  UISETP.NE.AND UP0, UPT, UR24, UR21, UPT ;  /* 0x000000151800728c */ /* 0x000fe2000bf05270 */
[----:B------:R1:W-:Y:S08]  /*1bf0*/  UTMALDG.3D [UR8], [UR28], desc[UR26] ;  /* 0x00001a081c0075b4 */ /* 0x0003f00008011000 */
[----:B------:R-:W-:Y:S05]  /*1c00*/  BRA.U UP0, `(.L_x_31) ;  /* 0xfffffffd00607547 */ /* 0x000fea000b83ffff */
.L_x_26:
[C---:B-1----:R-:W-:Y:S01]  /*1c10*/  LEA R2, R14.reuse, UR4, 0x3 ;  /* 0x000000040e027c11 */ /* 0x042fe2000f8e18ff */
[----:B------:R-:W-:Y:S01]  /*1c20*/  NOP ;  /* 0x0000000000007918 */ /* 0x000fe20000000000 */
[----:B--2---:R-:W-:Y:S02]  /*1c30*/  SHF.L.U32 R3, R13, 0x1f, RZ ;  /* 0x0000001f0d037819 */ /* 0x004fe400000006ff */
[----:B------:R-:W-:Y:S02]  /*1c40*/  LEA R4, R14, UR4, 0x4 ;  /* 0x000000040e047c11 */ /* 0x000fe4000f8e20ff */
[----:B------:R-:W1:Y:S02]  /*1c50*/  SYNCS.PHASECHK.TRANS64.TRYWAIT P0, [R2+URZ+0x50], R3 ;  /* 0x00005003020075a7 */ /* 0x000e6400080011ff */
[----:B-1----:R-:W-:Y:S05]  /*1c60*/  @!P0 BRA `(.L_x_32) ;  /* 0x0000004400388947 */ /* 0x002fea0003800000 */
.L_x_97:
[----:B------:R-:W2:Y:S01]  /*1c70*/  LDS.128 R4, [R4+0xe0] ;  /* 0x0000e00004047984 */ /* 0x000ea20000000c00 */
[----:B---3--:R-:W-:Y:S01]  /*1c80*/  ISETP.GE.AND P0, PT, R40, 0x1, PT ;  /* 0x000000012800780c */ /* 0x008fe20003f06270 */
[----:B-1----:R-:W-:Y:S01]  /*1c90*/  VIADD R2, R2, 0x60 ;  /* 0x0000006002027836 */ /* 0x002fe20000000000 */
[----:B------:R-:W-:Y:S01]  /*1ca0*/  @!PT LDS RZ, [RZ] ;  /* 0x00000000fffff984 */ /* 0x000fe20000000800 */
[----:B------:R-:W-:Y:S01]  /*1cb0*/  @!PT LDS RZ, [RZ] ;  /* 0x00000000fffff984 */ /* 0x000fe20000000800 */
[----:B------:R-:W-:Y:S01]  /*1cc0*/  @!PT LDS RZ, [RZ] ;  /* 0x00000000fffff984 */ /* 0x000fe20000000800 */
[----:B------:R-:W-:Y:S01]  /*1cd0*/  @!PT LDS RZ, [RZ] ;  /* 0x00000000fffff984 */ /* 0x000fe20000000800 */
[----:B------:R1:W-:Y:S06]  /*1ce0*/  MEMBAR.ALL.CTA ;  /* 0x0000000000007992 */ /* 0x0003ec0000008000 */
[----:B-1----:R-:W1:Y:S01]  /*1cf0*/  FENCE.VIEW.ASYNC.S ;  /* 0x00000000000073c6 */ /* 0x002e620000000000 */
[----:B------:R-:W-:-:S04]  /*1d00*/  PRMT R2, RZ, 0x654, R2 ;  /* 0x00000654ff027816 */ /* 0x000fc80000000002 */
[----:B-1----:R1:W-:Y:S01]  /*1d10*/  SYNCS.ARRIVE.TRANS64.RED.A1T0 RZ, [R2+URZ], RZ ;  /* 0x000000ff02ff79a7 */ /* 0x0023e200081004ff */
[----:B--2---:R-:W-:-:S13]  /*1d20*/  LOP3.LUT P2, RZ, R6, 0x1, RZ, 0xc0, !PT ;  /* 0x0000000106ff7812 */ /* 0x004fda000784c0ff */
[----:B------:R-:W-:Y:S01]  /*1d30*/  @P2 SHF.R.U32.HI R3, RZ, 0x10, R5 ;  /* 0x00000010ff032819 */ /* 0x000fe20000011605 */
[----:B------:R-:W-:Y:S01]  /*1d40*/  VOTEU.ANY UP0, P2 ;  /* 0x0000000000ff7886 */ /* 0x000fe20001000100 */
[----:B------:R-:W-:Y:S02]  /*1d50*/  @P2 MOV R11, R4 ;  /* 0x00000004000b2202 */ /* 0x000fe40000000f00 */
[----:B------:R-:W-:Y:S02]  /*1d60*/  @P2 R2UR.BROADCAST UR8, R3 ;  /* 0x00000000030822ca */ /* 0x000fe400008e0000 */
[----:B------:R-:W-:-:S11]  /*1d70*/  @P2 LOP3.LUT R8, R5, 0xffff, RZ, 0xc0, !PT ;  /* 0x0000ffff05082812 */ /* 0x000fd600078ec0ff */
[----:B------:R-:W-:Y:S01]  /*1d80*/  @UP0 UMOV UR36, UR8 ;  /* 0x0000000800240c82 */ /* 0x000fe20008000000 */
[----:B-1----:R-:W-:Y:S05]  /*1d90*/  @!P0 BRA `(.L_x_33) ;  /* 0x0000000000b88947 */ /* 0x002fea0003800000 */
[----:B------:R-:W4:Y:S01]  /*1da0*/  LDC.64 R4, c[0x0][0xb18] ;  /* 0x0002c600ff047b82 */ /* 0x000f220000000a00 */
[----:B------:R-:W-:-:S07]  /*1db0*/  ISETP.NE.AND P3, PT, R40, 0x1, PT ;  /* 0x000000012800780c */ /* 0x000fce0003f65270 */
[----:B------:R-:W1:Y:S08]  /*1dc0*/  LDC.64 R6, c[0x0][0xb10] ;  /* 0x0002c400ff067b82 */ /* 0x000e700000000a00 */
[----:B------:R-:W2:Y:S08]  /*1dd0*/  LDC R16, c[0x0][0xb20] ;  /* 0x0002c800ff107b82 */ /* 0x000eb00000000800 */
[----:B------:R-:W3:Y:S01]  /*1de0*/  LDC R18, c[0x0][0xb0c] ;  /* 0x0002c300ff127b82 */ /* 0x000ee20000000800 */
[----:B----4-:R-:W-:Y:S01]  /*1df0*/  IMAD.HI.U32 R17, R0, R5, RZ ;  /* 0x0000000500117227 */ /* 0x010fe200078e00ff */
[----:B------:R-:W-:-:S03]  /*1e00*/  ISETP.NE.AND P0, PT, R4, 0x1, PT ;  /* 0x000000010400780c */ /* 0x000fc60003f05270 */
[----:B------:R-:W-:-:S03]  /*1e10*/  IMAD.HI.U32 R5, R8, R5, RZ ;  /* 0x0000000508057227 */ /* 0x000fc600078e00ff */
[----:B------:R-:W4:Y:S01]  /*1e20*/  LDC.64 R2, c[0x0][0xb28] ;  /* 0x0002ca00ff027b82 */ /* 0x000f220000000a00 */
[----:B-1----:R-:W-:-:S04]  /*1e30*/  IMAD.HI.U32 R20, R9, R6, RZ ;  /* 0x0000000609147227 */ /* 0x002fc800078e00ff */
[----:B------:R-:W-:Y:S01]  /*1e40*/  IMAD.HI.U32 R22, R11, R6, RZ ;  /* 0x000000060b167227 */ /* 0x000fe200078e00ff */
[----:B------:R-:W-:Y:S02]  /*1e50*/  SHF.R.U32.HI R20, RZ, R7, R20 ;  /* 0x00000007ff147219 */ /* 0x000fe40000011614 */
[-C--:B--2---:R-:W-:Y:S02]  /*1e60*/  SHF.R.U32.HI R17, RZ, R16.reuse, R17 ;  /* 0x00000010ff117219 */ /* 0x084fe40000011611 */
[----:B------:R-:W-:Y:S02]  /*1e70*/  SHF.R.U32.HI R5, RZ, R16, R5 ;  /* 0x00000010ff057219 */ /* 0x000fe40000011605 */
[----:B------:R-:W-:Y:S02]  /*1e80*/  SEL R17, R0, R17, !P0 ;  /* 0x0000001100117207 */ /* 0x000fe40004000000 */
[----:B------:R-:W-:Y:S02]  /*1e90*/  SHF.R.U32.HI R22, RZ, R7, R22 ;  /* 0x00000007ff167219 */ /* 0x000fe40000011616 */
[----:B---3--:R-:W-:-:S02]  /*1ea0*/  ISETP.NE.AND P1, PT, R18, 0x1, PT ;  /* 0x000000011200780c */ /* 0x008fc40003f25270 */
[----:B------:R-:W-:Y:S02]  /*1eb0*/  SEL R5, R8, R5, !P0 ;  /* 0x0000000508057207 */ /* 0x000fe40004000000 */
[----:B------:R-:W-:Y:S02]  /*1ec0*/  SEL R19, R9, R20, !P1 ;  /* 0x0000001409137207 */ /* 0x000fe40004800000 */
[----:B------:R-:W-:Y:S01]  /*1ed0*/  SEL R7, R11, R22, !P1 ;  /* 0x000000160b077207 */ /* 0x000fe20004800000 */
[----:B----4-:R-:W-:-:S04]  /*1ee0*/  IMAD.HI.U32 R20, R17, R2, RZ ;  /* 0x0000000211147227 */ /* 0x010fc800078e00ff */
[----:B------:R-:W-:Y:S01]  /*1ef0*/  IMAD.HI.U32 R6, R19, R2, RZ ;  /* 0x0000000213067227 */ /* 0x000fe200078e00ff */
[----:B------:R-:W-:-:S04]  /*1f00*/  @P3 SHF.R.U32.HI R17, RZ, R3, R20 ;  /* 0x00000003ff113219 */ /* 0x000fc80000011614 */
[----:B------:R-:W-:Y:S01]  /*1f10*/  @P3 SHF.R.U32.HI R19, RZ, R3, R6 ;  /* 0x00000003ff133219 */ /* 0x000fe20000011606 */
[----:B------:R-:W-:-:S04]  /*1f20*/  IMAD R17, R40, R17, RZ ;  /* 0x0000001128117224 */ /* 0x000fc800078e02ff */
[----:B------:R-:W-:Y:S01]  /*1f30*/  IMAD R6, R40, R19, RZ ;  /* 0x0000001328067224 */ /* 0x000fe200078e02ff */
[C---:B------:R-:W-:Y:S02]  /*1f40*/  ISETP.GE.AND P0, PT, R5.reuse, R17, PT ;  /* 0x000000110500720c */ /* 0x040fe40003f06270 */
[----:B------:R-:W-:Y:S02]  /*1f50*/  IADD3 R17, PT, PT, -R5, RZ, RZ ;  /* 0x000000ff05117210 */ /* 0x000fe40007ffe1ff */
[----:B------:R-:W-:Y:S01]  /*1f60*/  ISETP.GE.OR P0, PT, R7, R6, P0 ;  /* 0x000000060700720c */ /* 0x000fe20000706670 */
[----:B------:R-:W-:-:S04]  /*1f70*/  IMAD.HI.U32 R6, R5, R2, RZ ;  /* 0x0000000205067227 */ /* 0x000fc800078e00ff */
[----:B------:R-:W-:Y:S01]  /*1f80*/  IMAD R8, R4, R17, R8 ;  /* 0x0000001104087224 */ /* 0x000fe200078e0208 */
[----:B------:R-:W-:-:S04]  /*1f90*/  SHF.R.U32.HI R6, RZ, R3, R6 ;  /* 0x00000003ff067219 */ /* 0x000fc80000011606 */
[----:B------:R-:W-:-:S03]  /*1fa0*/  SEL R6, R5, R6, !P3 ;  /* 0x0000000605067207 */ /* 0x000fc60005800000 */
[----:B------:R-:W-:-:S04]  /*1fb0*/  @!P0 IMAD.HI.U32 R16, R7, R2, RZ ;  /* 0x0000000207108227 */ /* 0x000fc800078e00ff */
[----:B------:R-:W-:Y:S01]  /*1fc0*/  IMAD.MOV R2, RZ, RZ, -R6 ;  /* 0x000000ffff027224 */ /* 0x000fe200078e0a06 */
[----:B------:R-:W-:-:S03]  /*1fd0*/  @!P0 SHF.R.U32.HI R16, RZ, R3, R16 ;  /* 0x00000003ff108219 */ /* 0x000fc60000011610 */
[----:B------:R-:W-:Y:S01]  /*1fe0*/  IMAD R2, R40, R2, R5 ;  /* 0x0000000228027224 */ /* 0x000fe200078e0205 */
[----:B------:R-:W-:-:S05]  /*1ff0*/  @!P0 SEL R3, R7, R16, !P3 ;  /* 0x0000001007038207 */ /* 0x000fca0005800000 */
[--C-:B------:R-:W-:Y:S02]  /*2000*/  @!P0 IMAD.IADD R6, R6, 0x1, -R3.reuse ;  /* 0x0000000106068824 */ /* 0x100fe400078e0a03 */
[----:B------:R-:W-:Y:S01]  /*2010*/  @!P0 IMAD R3, R2, R19, R3 ;  /* 0x0000001302038224 */ /* 0x000fe200078e0203 */
[----:B------:R-:W-:Y:S01]  /*2020*/  IADD3 R2, PT, PT, -R7, RZ, RZ ;  /* 0x000000ff07027210 */ /* 0x000fe20007ffe1ff */
[----:B------:R-:W-:Y:S02]  /*2030*/  @!P0 IMAD R5, R40, R6, R7 ;  /* 0x0000000628058224 */ /* 0x000fe400078e0207 */
[----:B------:R-:W-:Y:S02]  /*2040*/  @!P0 IMAD.MOV.U32 R7, RZ, RZ, R3 ;  /* 0x000000ffff078224 */ /* 0x000fe400078e0003 */
[----:B------:R-:W-:Y:S02]  /*2050*/  IMAD R2, R18, R2, R11 ;  /* 0x0000000212027224 */ /* 0x000fe400078e020b */
[----:B------:R-:W-:-:S02]  /*2060*/  IMAD R8, R5, R4, R8 ;  /* 0x0000000405087224 */ /* 0x000fc400078e0208 */
[----:B------:R-:W-:Y:S02]  /*2070*/  IMAD R11, R7, R18, R2 ;  /* 0x00000012070b7224 */ /* 0x000fe400078e0202 */
.L_x_33:
[----:B------:R-:W1:Y:S02]  /*2080*/  LDCU UR8, c[0x0][0xb30] ;  /* 0x00016600ff0877ac */ /* 0x000e640008000800 */
[----:B-1----:R-:W-:-:S09]  /*2090*/  UISETP.NE.AND UP0, UPT, UR8, 0x1, UPT ;  /* 0x000000010800788c */ /* 0x002fd2000bf05270 */
[----:B------:R-:W-:Y:S05]  /*20a0*/  BRA.U UP0, `(.L_x_34) ;  /* 0x0000000100407547 */ /* 0x000fea000b800000 */
[----:B------:R-:W1:Y:S08]  /*20b0*/  LDC.64 R4, c[0x0][0xb10] ;  /* 0x0002c400ff047b82 */ /* 0x000e700000000a00 */
[----:B------:R-:W2:Y:S08]  /*20c0*/  LDC.64 R2, c[0x0][0xb18] ;  /* 0x0002c600ff027b82 */ /* 0x000eb00000000a00 */
[----:B------:R-:W3:Y:S08]  /*20d0*/  LDC R6, c[0x0][0xb20] ;  /* 0x0002c800ff067b82 */ /* 0x000ef00000000800 */
[----:B------:R-:W4:Y:S01]  /*20e0*/  LDC R16, c[0x0][0xb0c] ;  /* 0x0002c300ff107b82 */ /* 0x000f220000000800 */
[----:B-1----:R-:W-:-:S05]  /*20f0*/  IMAD.HI.U32 R4, R11, R4, RZ ;  /* 0x000000040b047227 */ /* 0x002fca00078e00ff */
[----:B------:R-:W-:Y:S01]  /*2100*/  SHF.R.U32.HI R4, RZ, R5, R4 ;  /* 0x00000005ff047219 */ /* 0x000fe20000011604 */
[----:B--2---:R-:W-:Y:S01]  /*2110*/  IMAD.HI.U32 R3, R8, R3, RZ ;  /* 0x0000000308037227 */ /* 0x004fe200078e00ff */
[----:B------:R-:W-:-:S04]  /*2120*/  ISETP.NE.AND P0, PT, R2, 0x1, PT ;  /* 0x000000010200780c */ /* 0x000fc80003f05270 */
[----:B---3--:R-:W-:-:S04]  /*2130*/  SHF.R.U32.HI R3, RZ, R6, R3 ;  /* 0x00000006ff037219 */ /* 0x008fc80000011603 */
[----:B------:R-:W-:Y:S02]  /*2140*/  SEL R3, R8, R3, !P0 ;  /* 0x0000000308037207 */ /* 0x000fe40004000000 */
[----:B----4-:R-:W-:-:S04]  /*2150*/  ISETP.NE.AND P1, PT, R16, 0x1, PT ;  /* 0x000000011000780c */ /* 0x010fc80003f25270 */
[----:B------:R-:W-:-:S05]  /*2160*/  SEL R4, R11, R4, !P1 ;  /* 0x000000040b047207 */ /* 0x000fca0004800000 */
[----:B------:R-:W-:Y:S02]  /*2170*/  IMAD.IADD R5, R3, 0x1, -R4 ;  /* 0x0000000103057824 */ /* 0x000fe400078e0a04 */
[----:B------:R-:W-:Y:S02]  /*2180*/  IMAD.IADD R3, R4, 0x1, -R3 ;  /* 0x0000000104037824 */ /* 0x000fe400078e0a03 */
[----:B------:R-:W-:Y:S02]  /*2190*/  IMAD R11, R5, R16, R11 ;  /* 0x00000010050b7224 */ /* 0x000fe400078e020b */
[----:B------:R-:W-:-:S07]  /*21a0*/  IMAD R8, R3, R2, R8 ;  /* 0x0000000203087224 */ /* 0x000fce00078e0208 */
.L_x_34:
[----:B------:R-:W-:Y:S01]  /*21b0*/  VIADD R14, R14, 0x1 ;  /* 0x000000010e0e7836 */ /* 0x000fe20000000000 */
[----:B------:R-:W-:Y:S01]  /*21c0*/  PLOP3.LUT P1, PT, PT, PT, PT, 0x80, 0x8 ;  /* 0x000000000008781c */ /* 0x000fe20003f2f070 */
[----:B------:R-:W-:Y:S02]  /*21d0*/  IMAD.IADD R99, R11, 0x1, R96 ;  /* 0x000000010b637824 */ /* 0x000fe400078e0260 */
[----:B------:R-:W-:Y:S01]  /*21e0*/  IMAD.IADD R97, R8, 0x1, R81 ;  /* 0x0000000108617824 */ /* 0x000fe200078e0251 */
[----:B------:R-:W-:-:S04]  /*21f0*/  ISETP.NE.AND P0, PT, R14, 0x2, PT ;  /* 0x000000020e00780c */ /* 0x000fc80003f05270 */
[----:B------:R-:W-:Y:S02]  /*2200*/  SEL R2, RZ, 0x1, P0 ;  /* 0x00000001ff027807 */ /* 0x000fe40000000000 */
[----:B------:R-:W-:Y:S02]  /*2210*/  SEL R14, R14, RZ, P0 ;  /* 0x000000ff0e0e7207 */ /* 0x000fe40000000000 */
[----:B------:R-:W-:Y:S01]  /*2220*/  LOP3.LUT R13, R13, R2, RZ, 0x3c, !PT ;  /* 0x000000020d0d7212 */ /* 0x000fe200078e3cff */
[----:B------:R-:W-:Y:S06]  /*2230*/  @P2 BRA `(.L_x_35) ;  /* 0xfffffff000a02947 */ /* 0x000fec000383ffff */
[----:B------:R-:W-:Y:S01]  /*2240*/  UIADD3 UR4, UPT, UPT, UR4, 0x18, URZ ;  /* 0x0000001804047890 */ /* 0x000fe2000fffe0ff */
[----:B------:R-:W-:-:S03]  /*2250*/  SHF.L.U32 R3, R15, 0x1f, RZ ;  /* 0x0000001f0f037819 */ /* 0x000fc600000006ff */
[----:B------:R-:W-:-:S09]  /*2260*/  ULEA UR5, UR6, UR4, 0x3 ;  /* 0x0000000406057291 */ /* 0x000fd2000f8e18ff */
[----:B------:R-:W1:Y:S02]  /*2270*/  SYNCS.PHASECHK.TRANS64.TRYWAIT P0, [UR5], R3 ;  /* 0x00000003ff0075a7 */ /* 0x000e640008001105 */
[----:B-1----:R-:W-:Y:S05]  /*2280*/  @!P0 BRA `(.L_x_36) ;  /* 0x0000003c00c48947 */ /* 0x002fea0003800000 */
.L_x_99:
[----:B------:R-:W-:-:S04]  /*2290*/  UIADD3 UR6, UPT, UPT, UR6, 0x1, URZ ;  /* 0x0000000106067890 */ /* 0x000fc8000fffe0ff */
[----:B------:R-:W-:-:S04]  /*22a0*/  UISETP.NE.AND UP0, UPT, UR6, 0x3, UPT ;  /* 0x000000030600788c */ /* 0x000fc8000bf05270 */
[----:B------:R-:W-:Y:S02]  /*22b0*/  USEL UR7, URZ, 0x1, UP0 ;  /* 0x00000001ff077887 */ /* 0x000fe40008000000 */
[----:B------:R-:W-:-:S04]  /*22c0*/  USEL UR6, UR6, URZ, UP0 ;  /* 0x000000ff06067287 */ /* 0x000fc80008000000 */
[----:B------:R-:W-:Y:S01]  /*22d0*/  ULEA UR5, UR6, UR4, 0x3 ;  /* 0x0000000406057291 */ /* 0x000fe2000f8e18ff */
[----:B------:R-:W-:-:S04]  /*22e0*/  LOP3.LUT R15, R15, UR7, RZ, 0x3c, !PT ;  /* 0x000000070f0f7c12 */ /* 0x000fc8000f8e3cff */
[----:B-1----:R-:W-:-:S04]  /*22f0*/  SHF.L.U32 R3, R15, 0x1f, RZ ;  /* 0x0000001f0f037819 */ /* 0x002fc800000006ff */
[----:B------:R-:W1:Y:S02]  /*2300*/  SYNCS.PHASECHK.TRANS64.TRYWAIT P0, [UR5], R3 ;  /* 0x00000003ff0075a7 */ /* 0x000e640008001105 */
[----:B-1----:R-:W-:Y:S05]  /*2310*/  @!P0 BRA `(.L_x_37) ;  /* 0x0000003c00b88947 */ /* 0x002fea0003800000 */
.L_x_101:
[----:B------:R-:W-:-:S04]  /*2320*/  UIADD3 UR6, UPT, UPT, UR6, 0x1, URZ ;  /* 0x0000000106067890 */ /* 0x000fc8000fffe0ff */
[----:B------:R-:W-:-:S04]  /*2330*/  UISETP.NE.AND UP0, UPT, UR6, 0x3, UPT ;  /* 0x000000030600788c */ /* 0x000fc8000bf05270 */
[----:B------:R-:W-:Y:S02]  /*2340*/  USEL UR5, URZ, 0x1, UP0 ;  /* 0x00000001ff057887 */ /* 0x000fe40008000000 */
[----:B------:R-:W-:-:S04]  /*2350*/  USEL UR6, UR6, URZ, UP0 ;  /* 0x000000ff06067287 */ /* 0x000fc80008000000 */
[----:B------:R-:W-:Y:S01]  /*2360*/  ULEA UR6, UR6, UR4, 0x3 ;  /* 0x0000000406067291 */ /* 0x000fe2000f8e18ff */
[----:B-1----:R-:W-:-:S04]  /*2370*/  LOP3.LUT R3, R15, UR5, RZ, 0x3c, !PT ;  /* 0x000000050f037c12 */ /* 0x002fc8000f8e3cff */
[----:B------:R-:W-:Y:S01]  /*2380*/  SHF.L.U32 R3, R3, 0x1f, RZ ;  /* 0x0000001f03037819 */ /* 0x000fe200000006ff */
[----:B----4-:R-:W-:-:S07]  /*2390*/  IMAD.U32 R0, RZ, RZ, UR6 ;  /* 0x00000006ff007e24 */ /* 0x010fce000f8e00ff */
.L_x_38:
[----:B-1----:R1:W2:Y:S02]  /*23a0*/  SYNCS.PHASECHK.TRANS64.TRYWAIT P0, [R0+URZ], R3 ;  /* 0x00000003000075a7 */ /* 0x0022a400080011ff */
[----:B--2---:R-:W-:Y:S05]  /*23b0*/  @!P0 NANOSLEEP.SYNCS 0x989680 ;  /* 0x009896800000895d */ /* 0x004fea0003900000 */
[----:B------:R-:W2:Y:S02]  /*23c0*/  @!P0 SYNCS.PHASECHK.TRANS64 P0, [R0+URZ], R3 ;  /* 0x00000003000085a7 */ /* 0x000ea400080010ff */
[----:B--2---:R-:W-:Y:S05]  /*23d0*/  @P0 EXIT ;  /* 0x000000000000094d */ /* 0x004fea0003800000 */
[----:B------:R-:W-:Y:S05]  /*23e0*/  BRA `(.L_x_38) ;  /* 0xfffffffc00ec7947 */ /* 0x000fea000383ffff */
.L_x_17:
[----:B------:R-:W-:-:S04]  /*23f0*/  UISETP.NE.AND UP1, UPT, UR37, URZ, UPT ;  /* 0x000000ff2500728c */ /* 0x000fc8000bf25270 */
[----:B------:R-:W-:-:S09]  /*2400*/  UISETP.NE.OR UP1, UPT, UR8, 0x1, UP1 ;  /* 0x000000010800788c */ /* 0x000fd20008f25670 */
[----:B------:R-:W-:Y:S05]  /*2410*/  BRA.U UP1, `(.L_x_39) ;  /* 0x0000000501487547 */ /* 0x000fea000b800000 */
[----:B------:R-:W-:Y:S01]  /*2420*/  ISETP.NE.AND P2, PT, R2, RZ, PT ;  /* 0x000000ff0200720c */ /* 0x000fe20003f45270 */
[----:B------:R-:W-:Y:S01]  /*2430*/  IMAD.MOV.U32 R12, RZ, RZ, 0x1 ;  /* 0x00000001ff0c7424 */ /* 0x000fe200078e00ff */
[----:B------:R-:W-:Y:S02]  /*2440*/  CS2R R10, SRZ ;  /* 0x00000000000a7805 */ /* 0x000fe4000001ff00 */
[----:B------:R-:W-:Y:S01]  /*2450*/  CS2R R8, SRZ ;  /* 0x0000000000087805 */ /* 0x000fe2000001ff00 */
[----:B------:R-:W-:Y:S01]  /*2460*/  UMOV UR4, 0x400 ;  /* 0x0000040000047882 */ /* 0x000fe20000000000 */
[----:B------:R-:W-:Y:S01]  /*2470*/  UMOV UR6, URZ ;  /* 0x000000ff00067c82 */ /* 0x000fe20008000000 */
[----:B------:R-:W-:-:S12]  /*2480*/  ULEA UR37, UR37, UR4, 0x18 ;  /* 0x0000000425257291 */ /* 0x000fd8000f8ec0ff */
.L_x_43:
[----:B------:R-:W-:Y:S02]  /*2490*/  LEA R0, R8, UR37, 0x3 ;  /* 0x0000002508007c11 */ /* 0x000fe4000f8e18ff */
[----:B------:R-:W-:-:S03]  /*24a0*/  SHF.L.U32 R5, R9, 0x1f, RZ ;  /* 0x0000001f09057819 */ /* 0x000fc600000006ff */
[----:B------:R-:W-:Y:S01]  /*24b0*/  VIADD R4, R0, 0xc0 ;  /* 0x000000c000047836 */ /* 0x000fe20000000000 */
[----:B------:R-:W1:Y:S02]  /*24c0*/  SYNCS.PHASECHK.TRANS64.TRYWAIT P0, [R0+URZ+0xb0], R5 ;  /* 0x0000b005000075a7 */ /* 0x000e6400080011ff */
[----:B-1----:R-:W-:Y:S05]  /*24d0*/  @!P0 BRA `(.L_x_40) ;  /* 0x0000003c00608947 */ /* 0x002fea0003800000 */
.L_x_102:
[----:B------:R-:W-:Y:S01]  /*24e0*/  ULEA UR5, UR6, UR37, 0x3 ;  /* 0x0000002506057291 */ /* 0x000fe2000f8e18ff */
[----:B------:R-:W-:Y:S02]  /*24f0*/  PRMT R4, RZ, 0x654, R4 ;  /* 0x00000654ff047816 */ /* 0x000fe40000000004 */
[----:B-1----:R-:W-:Y:S01]  /*2500*/  SHF.L.U32 R5, R12, 0x1f, RZ ;  /* 0x0000001f0c057819 */ /* 0x002fe200000006ff */
[----:B------:R-:W-:Y:S01]  /*2510*/  UIADD3 UR4, UPT, UPT, UR5, 0x50, URZ ;  /* 0x0000005005047890 */ /* 0x000fe2000fffe0ff */
[----:B------:R1:W-:Y:S05]  /*2520*/  SYNCS.ARRIVE.TRANS64.RED.A1T0 RZ, [R4+URZ], RZ ;  /* 0x000000ff04ff79a7 */ /* 0x0003ea00081004ff */
[----:B------:R-:W-:Y:S01]  /*2530*/  IMAD.U32 R7, RZ, RZ, UR4 ;  /* 0x00000004ff077e24 */ /* 0x000fe2000f8e00ff */
[----:B------:R-:W2:Y:S04]  /*2540*/  SYNCS.PHASECHK.TRANS64.TRYWAIT P0, [UR5+0x60], R5 ;  /* 0x00006005ff0075a7 */ /* 0x000ea80008001105 */
[----:B------:R-:W-:Y:S01]  /*2550*/  PRMT R6, R2, 0x654, R7 ;  /* 0x0000065402067816 */ /* 0x000fe20000000007 */
[----:B-1----:R-:W-:Y:S01]  /*2560*/  @!P2 IMAD.MOV.U32 R4, RZ, RZ, 0x10 ;  /* 0x00000010ff04a424 */ /* 0x002fe200078e00ff */
[----:B--2---:R-:W-:Y:S06]  /*2570*/  @!P0 BRA `(.L_x_41) ;  /* 0x0000003c004c8947 */ /* 0x004fec0003800000 */
.L_x_104:
[----:B------:R-:W-:Y:S01]  /*2580*/  ULEA UR4, UR6, UR37, 0x4 ;  /* 0x0000002506047291 */ /* 0x000fe2000f8e20ff */
[----:B------:R-:W-:Y:S01]  /*2590*/  SEL R3, R6, R3, !P2 ;  /* 0x0000000306037207 */ /* 0x000fe20005000000 */
[----:B------:R-:W-:Y:S01]  /*25a0*/  UIADD3 UR5, UPT, UPT, UR5, 0x50, URZ ;  /* 0x0000005005057890 */ /* 0x000fe2000fffe0ff */
[----:B-1----:R-:W-:Y:S01]  /*25b0*/  LEA R0, R11, UR37, 0x3 ;  /* 0x000000250b007c11 */ /* 0x002fe2000f8e18ff */
[----:B------:R-:W-:Y:S01]  /*25c0*/  UIADD3 UR4, UPT, UPT, UR4, 0xe0, URZ ;  /* 0x000000e004047890 */ /* 0x000fe2000fffe0ff */
[----:B------:R-:W-:Y:S01]  /*25d0*/  SHF.L.U32 R5, R10, 0x1f, RZ ;  /* 0x0000001f0a057819 */ /* 0x000fe200000006ff */
[----:B------:R1:W-:Y:S01]  /*25e0*/  @!P2 SYNCS.ARRIVE.TRANS64.RED RZ, [R3+URZ], R4 ;  /* 0x0000000403ffa9a7 */ /* 0x0003e200080004ff */
[----:B------:R-:W-:Y:S01]  /*25f0*/  UIADD3 UR6, UPT, UPT, UR6, 0x1, URZ ;  /* 0x0000000106067890 */ /* 0x000fe2000fffe0ff */
[----:B------:R-:W-:-:S03]  /*2600*/  VIADD R8, R8, 0x1 ;  /* 0x0000000108087836 */ /* 0x000fc60000000000 */
[----:B------:R-:W-:Y:S02]  /*2610*/  UISETP.NE.AND UP0, UPT, UR6, 0x2, UPT ;  /* 0x000000020600788c */ /* 0x000fe4000bf05270 */
[----:B------:R-:W-:Y:S06]  /*2620*/  UGETNEXTWORKID.BROADCAST [UR4], [UR5] ;  /* 0x00000000040073ca */ /* 0x000fec0008000100 */
[----:B------:R-:W-:Y:S01]  /*2630*/  USEL UR4, URZ, 0x1, UP0 ;  /* 0x00000001ff047887 */ /* 0x000fe20008000000 */
[----:B------:R-:W-:Y:S01]  /*2640*/  ISETP.NE.AND P0, PT, R8, 0x2, PT ;  /* 0x000000020800780c */ /* 0x000fe20003f05270 */
[----:B------:R-:W-:Y:S01]  /*2650*/  USEL UR6, UR6, URZ, UP0 ;  /* 0x000000ff06067287 */ /* 0x000fe20008000000 */
[----:B------:R-:W2:Y:S03]  /*2660*/  SYNCS.PHASECHK.TRANS64.TRYWAIT P1, [R0+URZ+0x50], R5 ;  /* 0x00005005000075a7 */ /* 0x000ea600080211ff */
[----:B------:R-:W-:Y:S01]  /*2670*/  LOP3.LUT R12, R12, UR4, RZ, 0x3c, !PT ;  /* 0x000000040c0c7c12 */ /* 0x000fe2000f8e3cff */
[----:B-12---:R-:W-:Y:S07]  /*2680*/  @!P1 BRA `(.L_x_42) ;  /* 0x0000003c00209947 */ /* 0x006fee0003800000 */
.L_x_105:
[C---:B------:R-:W-:Y:S01]  /*2690*/  LEA R4, R11.reuse, UR37, 0x4 ;  /* 0x000000250b047c11 */ /* 0x040fe2000f8e20ff */
[----:B-1----:R-:W-:Y:S01]  /*26a0*/  VIADD R0, R0, 0x60 ;  /* 0x0000006000007836 */ /* 0x002fe20000000000 */
[----:B------:R-:W-:Y:S01]  /*26b0*/  SEL R8, R8, RZ, P0 ;  /* 0x000000ff08087207 */ /* 0x000fe20000000000 */
[----:B------:R-:W-:-:S03]  /*26c0*/  VIADD R11, R11, 0x1 ;  /* 0x000000010b0b7836 */ /* 0x000fc60000000000 */
[----:B------:R-:W1:Y:S01]  /*26d0*/  LDS.128 R4, [R4+0xe0] ;  /* 0x0000e00004047984 */ /* 0x000e620000000c00 */
[----:B------:R-:W-:Y:S02]  /*26e0*/  PRMT R0, RZ, 0x654, R0 ;  /* 0x00000654ff007816 */ /* 0x000fe40000000000 */
[C---:B------:R-:W-:Y:S01]  /*26f0*/  ISETP.NE.AND P1, PT, R11.reuse, 0x2, PT ;  /* 0x000000020b00780c */ /* 0x040fe20003f25270 */
[----:B------:R-:W-:Y:S01]  /*2700*/  @!PT LDS RZ, [RZ] ;  /* 0x00000000fffff984 */ /* 0x000fe20000000800 */
[----:B------:R-:W-:Y:S01]  /*2710*/  @!PT LDS RZ, [RZ] ;  /* 0x00000000fffff984 */ /* 0x000fe20000000800 */
[----:B------:R-:W-:Y:S01]  /*2720*/  @!PT LDS RZ, [RZ] ;  /* 0x00000000fffff984 */ /* 0x000fe20000000800 */
[----:B------:R-:W-:Y:S01]  /*2730*/  @!PT LDS RZ, [RZ] ;  /* 0x00000000fffff984 */ /* 0x000fe20000000800 */
[----:B------:R2:W-:Y:S06]  /*2740*/  MEMBAR.ALL.CTA ;  /* 0x0000000000007992 */ /* 0x0005ec0000008000 */
[----:B--2---:R-:W2:Y:S01]  /*2750*/  FENCE.VIEW.ASYNC.S ;  /* 0x00000000000073c6 */ /* 0x004ea20000000000 */
[----:B------:R-:W-:Y:S01]  /*2760*/  SEL R11, R11, RZ, P1 ;  /* 0x000000ff0b0b7207 */ /* 0x000fe20000800000 */
[----:B--2---:R2:W-:Y:S01]  /*2770*/  SYNCS.ARRIVE.TRANS64.RED.A1T0 RZ, [R0+URZ], RZ ;  /* 0x000000ff00ff79a7 */ /* 0x0045e200081004ff */
[----:B-1----:R-:W-:-:S02]  /*2780*/  LOP3.LUT P3, RZ, R6, 0x1, RZ, 0xc0, !PT ;  /* 0x0000000106ff7812 */ /* 0x002fc4000786c0ff */
[----:B------:R-:W-:-:S04]  /*2790*/  SEL R5, RZ, 0x1, P1 ;  /* 0x00000001ff057807 */ /* 0x000fc80000800000 */
[----:B------:R-:W-:Y:S02]  /*27a0*/  LOP3.LUT R10, R10, R5, RZ, 0x3c, !PT ;  /* 0x000000050a0a7212 */ /* 0x000fe400078e3cff */
[----:B--2---:R-:W-:-:S04]  /*27b0*/  SEL R0, RZ, 0x1, P0 ;  /* 0x00000001ff007807 */ /* 0x004fc80000000000 */
[----:B------:R-:W-:Y:S01]  /*27c0*/  LOP3.LUT R9, R9, R0, RZ, 0x3c, !PT ;  /* 0x0000000009097212 */ /* 0x000fe200078e3cff */
[----:B------:R-:W-:Y:S06]  /*27d0*/  @P3 BRA `(.L_x_43) ;  /* 0xfffffffc002c3947 */ /* 0x000fec000383ffff */
[----:B------:R-:W-:Y:S01]  /*27e0*/  ULEA UR5, UR6, UR37, 0x3 ;  /* 0x0000002506057291 */ /* 0x000fe2000f8e18ff */
[----:B------:R-:W-:-:S08]  /*27f0*/  SHF.L.U32 R3, R12, 0x1f, RZ ;  /* 0x0000001f0c037819 */ /* 0x000fd000000006ff */
[----:B------:R-:W1:Y:S02]  /*2800*/  SYNCS.PHASECHK.TRANS64 P0, [UR5+0x60], R3 ;  /* 0x00006003ff0075a7 */ /* 0x000e640008001005 */
[----:B-1----:R-:W-:Y:S05]  /*2810*/  @P0 BRA `(.L_x_44) ;  /* 0x0000000000080947 */ /* 0x002fea0003800000 */
[----:B------:R-:W1:Y:S02]  /*2820*/  SYNCS.PHASECHK.TRANS64.TRYWAIT P0, [UR5+0x60], R3 ;  /* 0x00006003ff0075a7 */ /* 0x000e640008001105 */
[----:B-1----:R-:W-:Y:S05]  /*2830*/  @!P0 BRA `(.L_x_45) ;  /* 0x0000003800c88947 */ /* 0x002fea0003800000 */
.L_x_44:
[----:B------:R-:W-:-:S04]  /*2840*/  UIADD3 UR4, UPT, UPT, UR6, 0x1, URZ ;  /* 0x0000000106047890 */ /* 0x000fc8000fffe0ff */
[----:B------:R-:W-:-:S04]  /*2850*/  UISETP.NE.AND UP0, UPT, UR4, 0x2, UPT ;  /* 0x000000020400788c */ /* 0x000fc8000bf05270 */
[----:B------:R-:W-:Y:S02]  /*2860*/  USEL UR7, URZ, 0x1, UP0 ;  /* 0x00000001ff077887 */ /* 0x000fe40008000000 */
[----:B------:R-:W-:-:S04]  /*2870*/  USEL UR4, UR4, URZ, UP0 ;  /* 0x000000ff04047287 */ /* 0x000fc80008000000 */
[----:B------:R-:W-:Y:S01]  /*2880*/  ULEA UR4, UR4, UR37, 0x3 ;  /* 0x0000002504047291 */ /* 0x000fe2000f8e18ff */
[----:B-1----:R-:W-:-:S04]  /*2890*/  LOP3.LUT R3, R12, UR7, RZ, 0x3c, !PT ;  /* 0x000000070c037c12 */ /* 0x002fc8000f8e3cff */
[----:B------:R-:W-:-:S04]  /*28a0*/  SHF.L.U32 R0, R3, 0x1f, RZ ;  /* 0x0000001f03007819 */ /* 0x000fc800000006ff */
[----:B------:R-:W1:Y:S02]  /*28b0*/  SYNCS.PHASECHK.TRANS64 P0, [UR4+0x60], R0 ;  /* 0x00006000ff0075a7 */ /* 0x000e640008001004 */
[----:B-1----:R-:W-:Y:S05]  /*28c0*/  @P0 EXIT ;  /* 0x000000000000094d */ /* 0x002fea0003800000 */
[----:B------:R-:W-:Y:S02]  /*28d0*/  SHF.L.U32 R3, R3, 0x1f, RZ ;  /* 0x0000001f03037819 */ /* 0x000fe400000006ff */
[----:B------:R-:W-:-:S07]  /*28e0*/  MOV R0, UR4 ;  /* 0x0000000400007c02 */ /* 0x000fce0008000f00 */
.L_x_46:
[----:B-1----:R1:W2:Y:S02]  /*28f0*/  SYNCS.PHASECHK.TRANS64.TRYWAIT P0, [R0+URZ+0x60], R3 ;  /* 0x00006003000075a7 */ /* 0x0022a400080011ff */
[----:B--2---:R-:W-:Y:S05]  /*2900*/  @!P0 NANOSLEEP.SYNCS 0x989680 ;  /* 0x009896800000895d */ /* 0x004fea0003900000 */
[----:B------:R-:W2:Y:S02]  /*2910*/  @!P0 SYNCS.PHASECHK.TRANS64 P0, [R0+URZ+0x60], R3 ;  /* 0x00006003000085a7 */ /* 0x000ea400080010ff */
[----:B--2---:R-:W-:Y:S05]  /*2920*/  @P0 EXIT ;  /* 0x000000000000094d */ /* 0x004fea0003800000 */
[----:B------:R-:W-:Y:S05]  /*2930*/  BRA `(.L_x_46) ;  /* 0xfffffffc00ec7947 */ /* 0x000fea000383ffff */
.L_x_39:
[----:B------:R-:W-:-:S09]  /*2940*/  UISETP.NE.AND UP1, UPT, UR8, URZ, UPT ;  /* 0x000000ff0800728c */ /* 0x000fd2000bf25270 */
[----:B------:R-:W-:Y:S05]  /*2950*/  BRA.U UP1, `(.L_x_47) ;  /* 0x0000000d01947547 */ /* 0x000fea000b800000 */
[----:B------:R-:W-:Y:S01]  /*2960*/  UMOV UR4, 0x40 ;  /* 0x0000004000047882 */ /* 0x000fe20000000000 */
[----:B------:R-:W-:Y:S01]  /*2970*/  NOP ;  /* 0x0000000000007918 */ /* 0x000fe20000000000 */
[----:B------:R-:W-:Y:S01]  /*2980*/  ULEA UR4, UR37, UR4, 0x18 ;  /* 0x0000000425047291 */ /* 0x000fe2000f8ec0ff */
[----:B------:R-:W-:Y:S02]  /*2990*/  UMOV UR5, 0x400 ;  /* 0x0000040000057882 */ /* 0x000fe40000000000 */
[----:B------:R-:W-:-:S06]  /*29a0*/  ULEA UR37, UR37, UR5, 0x18 ;  /* 0x0000000525257291 */ /* 0x000fcc000f8ec0ff */
[----:B------:R-:W1:Y:S02]  /*29b0*/  LDS.U8 R0, [UR4+0x1c] ;  /* 0x00001c04ff007984 */ /* 0x000e640008000000 */
[----:B-1----:R-:W-:-:S13]  /*29c0*/  ISETP.NE.AND P0, PT, R0, RZ, PT ;  /* 0x000000ff0000720c */ /* 0x002fda0003f05270 */
[----:B------:R-:W-:Y:S05]  /*29d0*/  @P0 BRA `(.L_x_48) ;  /* 0x0000000000580947 */ /* 0x000fea0003800000 */
[----:B------:R-:W-:-:S13]  /*29e0*/  ELECT P0, URZ, PT ;  /* 0x0000000000ff782f */ /* 0x000fda0003800000 */
[----:B------:R-:W-:Y:S05]  /*29f0*/  @!P0 BRA `(.L_x_49) ;  /* 0x0000000000608947 */ /* 0x000fea0003800000 */
[----:B------:R-:W-:Y:S01]  /*2a00*/  UMOV UR5, 0x10 ;  /* 0x0000001000057882 */ /* 0x000fe20000000000 */
[----:B------:R-:W-:Y:S01]  /*2a10*/  HFMA2 R0, -RZ, RZ, 0, 5.9604644775390625e-08 ;  /* 0x00000001ff007431 */ /* 0x000fe200000001ff */
[----:B------:R-:W-:-:S03]  /*2a20*/  MOV R2, 0xffff ;  /* 0x0000ffff00027802 */ /* 0x000fc60000000f00 */
[----:B------:R-:W-:Y:S04]  /*2a30*/  DEPBAR.LE SB1, 0x36 ;  /* 0x00009d800000791a */ /* 0x000fe80000000000 */
[----:B------:R-:W1:Y:S02]  /*2a40*/  UTCATOMSWS.FIND_AND_SET.ALIGN UP0, UR5, UR5 ;  /* 0x00000005000575e3 */ /* 0x000e640008000800 */
[----:B-1----:R-:W-:Y:S01]  /*2a50*/  MOV R3, UR5 ;  /* 0x0000000500037c02 */ /* 0x002fe20008000f00 */
[----:B------:R-:W-:Y:S06]  /*2a60*/  BRA.U UP0, `(.L_x_50) ;  /* 0x0000000100187547 */ /* 0x000fec000b800000 */
.L_x_51:
[----:B------:R-:W-:Y:S05]  /*2a70*/  NANOSLEEP 0x64 ;  /* 0x000000640000795d */ /* 0x000fea0003800000 */
[----:B------:R-:W-:-:S05]  /*2a80*/  UMOV UR5, 0x10 ;  /* 0x0000001000057882 */ /* 0x000fca0000000000 */
[----:B------:R-:W-:Y:S04]  /*2a90*/  DEPBAR.LE SB1, 0x36 ;  /* 0x00009d800000791a */ /* 0x000fe80000000000 */
[----:B------:R-:W1:Y:S02]  /*2aa0*/  UTCATOMSWS.FIND_AND_SET.ALIGN UP0, UR5, UR5 ;  /* 0x00000005000575e3 */ /* 0x000e640008000800 */
[----:B-1----:R-:W-:Y:S01]  /*2ab0*/  MOV R3, UR5 ;  /* 0x0000000500037c02 */ /* 0x002fe20008000f00 */
[----:B------:R-:W-:Y:S05]  /*2ac0*/  BRA.U !UP0, `(.L_x_51) ;  /* 0xfffffffd08e87547 */ /* 0x000fea000b83ffff */
.L_x_50:
[-C--:B------:R-:W-:Y:S02]  /*2ad0*/  SHF.L.U32 R2, R2, R3.reuse, RZ ;  /* 0x0000000302027219 */ /* 0x080fe400000006ff */
[----:B------:R-:W-:Y:S01]  /*2ae0*/  SHF.L.U32 R0, R0, R3, RZ ;  /* 0x0000000300007219 */ /* 0x000fe200000006ff */
[----:B------:R-:W-:Y:S02]  /*2af0*/  IMAD.SHL.U32 R3, R3, 0x20, RZ ;  /* 0x0000002003037824 */ /* 0x000fe400078e00ff */
[----:B------:R1:W-:Y:S04]  /*2b00*/  ATOMS.OR RZ, [UR4+0x14], R2 ;  /* 0x00001402ffff798c */ /* 0x0003e8000b000004 */
[----:B------:R1:W-:Y:S04]  /*2b10*/  ATOMS.OR RZ, [UR4+0x18], R0 ;  /* 0x00001800ffff798c */ /* 0x0003e8000b000004 */
[----:B------:R1:W-:Y:S01]  /*2b20*/  STS [UR37+0x100], R3 ;  /* 0x00010003ff007988 */ /* 0x0003e20008000825 */
[----:B------:R-:W-:Y:S05]  /*2b30*/  BRA `(.L_x_49) ;  /* 0x0000000000107947 */ /* 0x000fea0003800000 */
.L_x_48:
[----:B------:R-:W-:Y:S02]  /*2b40*/  MOV R0, 0xffffffff ;  /* 0xffffffff00007802 */ /* 0x000fe40000000f00 */
[----:B------:R-:W-:-:S03]  /*2b50*/  MOV R2, 0x2b80 ;  /* 0x00002b8000027802 */ /* 0x000fc60000000f00 */
[----:B------:R1:W-:Y:S04]  /*2b60*/  STS [UR37+0x100], R0 ;  /* 0x00010000ff007988 */ /* 0x0003e80008000825 */
[----:B-1-3-5:R-:W-:Y:S05]  /*2b70*/  CALL.REL.NOINC `($__internal_1_$__cuda_sm10x_tcgen05_guardrail_trap_phase_invalid_during_alloc) ;  /* 0x0000003c00447944 */ /* 0x02afea0003c00000 */
.L_x_49:
[----:B------:R-:W-:Y:S05]  /*2b80*/  WARPSYNC.ALL ;  /* 0x0000000000007948 */ /* 0x000fea0003800000 */
[----:B------:R-:W2:Y:S01]  /*2b90*/  S2UR UR6, SR_CgaCtaId ;  /* 0x00000000000679c3 */ /* 0x000ea20000008800 */
[----:B------:R-:W-:Y:S01]  /*2ba0*/  UMOV UR4, 0x400 ;  /* 0x0000040000047882 */ /* 0x000fe20000000000 */
[----:B------:R-:W-:-:S06]  /*2bb0*/  NOP ;  /* 0x0000000000007918 */ /* 0x000fcc0000000000 */
[----:B------:R-:W-:Y:S06]  /*2bc0*/  BAR.ARV 0x6, 0xa0 ;  /* 0x0182800000007b1d */ /* 0x000fec0000002000 */
[----:B------:R-:W4:Y:S01]  /*2bd0*/  LDCU UR7, c[0x0][0x38c] ;  /* 0x00007180ff0777ac */ /* 0x000f220008000800 */
[----:B------:R-:W-:Y:S01]  /*2be0*/  IMAD.MOV.U32 R11, RZ, RZ, 0x1 ;  /* 0x00000001ff0b7424 */ /* 0x000fe200078e00ff */
[----:B------:R-:W-:Y:S01]  /*2bf0*/  CS2R R8, SRZ ;  /* 0x0000000000087805 */ /* 0x000fe2000001ff00 */
[----:B------:R-:W-:Y:S01]  /*2c00*/  IMAD.MOV.U32 R10, RZ, RZ, RZ ;  /* 0x000000ffff0a7224 */ /* 0x000fe200078e00ff */
[----:B------:R-:W-:Y:S01]  /*2c10*/  UMOV UR18, URZ ;  /* 0x000000ff00127c82 */ /* 0x000fe20008000000 */
[----:B------:R-:W-:Y:S01]  /*2c20*/  UMOV UR17, URZ ;  /* 0x000000ff00117c82 */ /* 0x000fe20008000000 */
[----:B------:R-:W-:Y:S01]  /*2c30*/  UMOV UR22, 0x0 ;  /* 0x0000000000167882 */ /* 0x000fe20000000000 */
[----:B------:R-:W-:Y:S01]  /*2c40*/  UMOV UR23, 0x41004a0 ;  /* 0x041004a000177882 */ /* 0x000fe20000000000 */
[----:B------:R-:W-:Y:S01]  /*2c50*/  UMOV UR20, 0x0 ;  /* 0x0000000000147882 */ /* 0x000fe20000000000 */
[----:B------:R-:W-:Y:S01]  /*2c60*/  UMOV UR21, 0x41004a0 ;  /* 0x041004a000157882 */ /* 0x000fe20000000000 */
[----:B--2---:R-:W-:Y:S01]  /*2c70*/  ULEA UR6, UR6, UR4, 0x18 ;  /* 0x0000000406067291 */ /* 0x004fe2000f8ec0ff */
[----:B------:R-:W2:Y:S03]  /*2c80*/  LDCU UR4, c[0x0][0x38c] ;  /* 0x00007180ff0477ac */ /* 0x000ea60008000800 */
[----:B------:R-:W-:-:S02]  /*2c90*/  UIADD3 UR11, UPT, UPT, UR6, 0x2400, URZ ;  /* 0x00002400060b7890 */ /* 0x000fc4000fffe0ff */
[----:B----4-:R-:W-:-:S03]  /*2ca0*/  UIADD3 UR7, UPT, UPT, UR7, 0x3f, URZ ;  /* 0x0000003f07077890 */ /* 0x010fc6000fffe0ff */
[----:B-1----:R-:W1:Y:S01]  /*2cb0*/  LDS R0, [UR6+0x100] ;  /* 0x00010006ff007984 */ /* 0x002e620008000800 */
[----:B------:R-:W-:Y:S02]  /*2cc0*/  UIADD3 UR12, UPT, UPT, UR6, 0x5400, URZ ;  /* 0x00005400060c7890 */ /* 0x000fe4000fffe0ff */
[----:B------:R-:W-:Y:S02]  /*2cd0*/  USHF.R.S32.HI UR5, URZ, 0x1f, UR7 ;  /* 0x0000001fff057899 */ /* 0x000fe40008011407 */
[----:B------:R-:W-:Y:S02]  /*2ce0*/  USHF.R.U32.HI UR11, URZ, 0x4, UR11 ;  /* 0x00000004ff0b7899 */ /* 0x000fe4000801160b */
[----:B------:R-:W-:Y:S02]  /*2cf0*/  ULEA.HI UR5, UR5, UR7, URZ, 0x6 ;  /* 0x0000000705057291 */ /* 0x000fe4000f8f30ff */
[----:B------:R-:W-:Y:S02]  /*2d00*/  USHF.R.U32.HI UR12, URZ, 0x4, UR12 ;  /* 0x00000004ff0c7899 */ /* 0x000fe4000801160c */
[----:B------:R-:W-:-:S02]  /*2d10*/  USHF.R.S32.HI UR5, URZ, 0x6, UR5 ;  /* 0x00000006ff057899 */ /* 0x000fc40008011405 */
[----:B------:R-:W-:Y:S02]  /*2d20*/  ULOP3.LUT UR11, UR11, 0x3fff, URZ, 0xc0, !UPT ;  /* 0x00003fff0b0b7892 */ /* 0x000fe4000f8ec0ff */
[----:B------:R-:W-:Y:S02]  /*2d30*/  UISETP.LT.AND UP0, UPT, UR5, 0x1, UPT ;  /* 0x000000010500788c */ /* 0x000fe4000bf01270 */
[----:B------:R-:W-:Y:S02]  /*2d40*/  ULOP3.LUT UR12, UR12, 0x3fff, URZ, 0xc0, !UPT ;  /* 0x00003fff0c0c7892 */ /* 0x000fe4000f8ec0ff */
[----:B------:R-:W-:Y:S02]  /*2d50*/  USEL UR10, UR5, 0x1, !UP0 ;  /* 0x00000001050a7887 */ /* 0x000fe4000c000000 */
[----:B------:R-:W-:Y:S02]  /*2d60*/  ULOP3.LUT UR11, UR11, 0x10000, URZ, 0xfc, !UPT ;  /* 0x000100000b0b7892 */ /* 0x000fe4000f8efcff */
[----:B------:R-:W-:-:S02]  /*2d70*/  ULOP3.LUT UR12, UR12, 0x10000, URZ, 0xfc, !UPT ;  /* 0x000100000c0c7892 */ /* 0x000fc4000f8efcff */
[----:B------:R-:W-:Y:S02]  /*2d80*/  UIADD3 UR10, UPT, UPT, -UR10, URZ, URZ ;  /* 0x000000ff0a0a7290 */ /* 0x000fe4000fffe1ff */
[----:B--2---:R-:W-:Y:S01]  /*2d90*/  UISETP.GE.AND UP3, UPT, UR4, 0x1, UPT ;  /* 0x000000010400788c */ /* 0x004fe2000bf66270 */
[----:B-1----:R-:W-:-:S15]  /*2da0*/  R2UR UR19, R0 ;  /* 0x00000000001372ca */ /* 0x002fde00000e0000 */
.L_x_58:
[----:B------:R-:W-:Y:S02]  /*2db0*/  LEA R0, R10, UR6, 0x3 ;  /* 0x000000060a007c11 */ /* 0x000fe4000f8e18ff */
[----:B------:R-:W-:Y:S02]  /*2dc0*/  SHF.L.U32 R5, R9, 0x1f, RZ ;  /* 0x0000001f09057819 */ /* 0x000fe400000006ff */
[----:B------:R-:W-:Y:S01]  /*2dd0*/  PLOP3.LUT P0, PT, PT, PT, UP3, 0x80, 0x8 ;  /* 0x000000000008781c */ /* 0x000fe20003f0f038 */
[----:B------:R-:W-:Y:S01]  /*2de0*/  VIADD R3, R0, 0x60 ;  /* 0x0000006000037836 */ /* 0x000fe20000000000 */
[----:B-1----:R-:W1:Y:S02]  /*2df0*/  SYNCS.PHASECHK.TRANS64.TRYWAIT P1, [R0+URZ+0x50], R5 ;  /* 0x00005005000075a7 */ /* 0x002e6400080211ff */
[----:B-1--4-:R-:W-:Y:S09]  /*2e00*/  @!P1 BRA `(.L_x_52) ;  /* 0x00000034006c9947 */ /* 0x012ff20003800000 */
.L_x_107:
[----:B------:R-:W-:Y:S01]  /*2e10*/  LEA R4, R10, UR6, 0x4 ;  /* 0x000000060a047c11 */ /* 0x000fe2000f8e20ff */
[----:B------:R-:W-:Y:S01]  /*2e20*/  @UP3 ULEA UR4, UR17, UR6, 0x3 ;  /* 0x0000000611043291 */ /* 0x000fe2000f8e18ff */
[----:B------:R-:W-:Y:S01]  /*2e30*/  PLOP3.LUT P2, PT, PT, PT, PT, 0x80, 0x8 ;  /* 0x000000000008781c */ /* 0x000fe20003f4f070 */
[----:B------:R-:W-:Y:S01]  /*2e40*/  ULEA UR8, UR18, UR6, 0x3 ;  /* 0x0000000612087291 */ /* 0x000fe2000f8e18ff */
[----:B------:R-:W-:Y:S02]  /*2e50*/  PRMT R3, RZ, 0x654, R3 ;  /* 0x00000654ff037816 */ /* 0x000fe40000000003 */
[----:B-1----:R-:W1:Y:S01]  /*2e60*/  LDS.128 R4, [R4+0xe0] ;  /* 0x0000e00004047984 */ /* 0x002e620000000c00 */
[----:B------:R-:W-:Y:S02]  /*2e70*/  @P0 SHF.L.U32 R2, R8, 0x1f, RZ ;  /* 0x0000001f08020819 */ /* 0x000fe400000006ff */
[----:B------:R-:W-:Y:S01]  /*2e80*/  SHF.L.U32 R0, R11, 0x1f, RZ ;  /* 0x0000001f0b007819 */ /* 0x000fe200000006ff */
[----:B------:R-:W-:Y:S01]  /*2e90*/  @!PT LDS RZ, [RZ] ;  /* 0x00000000fffff984 */ /* 0x000fe20000000800 */
[----:B------:R-:W-:Y:S01]  /*2ea0*/  @!PT LDS RZ, [RZ] ;  /* 0x00000000fffff984 */ /* 0x000fe20000000800 */
[----:B------:R-:W-:Y:S01]  /*2eb0*/  @!PT LDS RZ, [RZ] ;  /* 0x00000000fffff984 */ /* 0x000fe20000000800 */
[----:B------:R-:W-:Y:S01]  /*2ec0*/  @!PT LDS RZ, [RZ] ;  /* 0x00000000fffff984 */ /* 0x000fe20000000800 */
[----:B------:R2:W-:Y:S06]  /*2ed0*/  MEMBAR.ALL.CTA ;  /* 0x0000000000007992 */ /* 0x0005ec0000008000 */
[----:B--2---:R-:W2:Y:S02]  /*2ee0*/  FENCE.VIEW.ASYNC.S ;  /* 0x00000000000073c6 */ /* 0x004ea40000000000 */
[----:B--2---:R2:W-:Y:S01]  /*2ef0*/  SYNCS.ARRIVE.TRANS64.RED.A1T0 RZ, [R3+URZ], RZ ;  /* 0x000000ff03ff79a7 */ /* 0x0045e200081004ff */
[----:B------:R2:W4:Y:S01]  /*2f00*/  @P0 SYNCS.PHASECHK.TRANS64.TRYWAIT P2, [UR4], R2 ;  /* 0x00000002ff0005a7 */ /* 0x0005220008041104 */
[----:B------:R-:W-:Y:S01]  /*2f10*/  ULEA.HI UR4, UR18, UR18, URZ, 0x1 ;  /* 0x0000001212047291 */ /* 0x000fe2000f8f08ff */
[----:B-1----:R-:W-:-:S03]  /*2f20*/  LOP3.LUT P1, RZ, R6, 0x1, RZ, 0xc0, !PT ;  /* 0x0000000106ff7812 */ /* 0x002fc6000782c0ff */
[----:B------:R-:W-:Y:S02]  /*2f30*/  USHF.L.U32 UR9, UR4, 0x5, URZ ;  /* 0x0000000504097899 */ /* 0x000fe400080006ff */
[----:B------:R-:W-:Y:S02]  /*2f40*/  ULOP3.LUT UR4, UR4, 0xffe, URZ, 0xc0, !UPT ;  /* 0x00000ffe04047892 */ /* 0x000fe4000f8ec0ff */
[----:B------:R-:W-:Y:S02]  /*2f50*/  ULOP3.LUT UR9, UR9, 0xffffffc0, URZ, 0xc0, !UPT ;  /* 0xffffffc009097892 */ /* 0x000fe4000f8ec0ff */
[----:B------:R-:W-:Y:S02]  /*2f60*/  UIADD3 UR4, UPT, UPT, -UR4, UR18, URZ ;  /* 0x0000001204047290 */ /* 0x000fe4000fffe1ff */
[----:B------:R-:W-:Y:S01]  /*2f70*/  UIADD3 UR9, UPT, UPT, UR19, UR9, URZ ;  /* 0x0000000913097290 */ /* 0x000fe2000fffe0ff */
[----:B------:R-:W1:Y:S03]  /*2f80*/  SYNCS.PHASECHK.TRANS64.TRYWAIT P0, [UR8+0x90], R0 ;  /* 0x00009000ff0075a7 */ /* 0x000e660008001108 */
[----:B------:R-:W-:Y:S01]  /*2f90*/  ULEA UR9, UR4, UR9, 0x14 ;  /* 0x0000000904097291 */ /* 0x000fe2000f8ea0ff */
[----:B-12-4-:R-:W-:Y:S11]  /*2fa0*/  @!P0 BRA `(.L_x_53) ;  /* 0x0000003400188947 */ /* 0x016ff60003800000 */
.L_x_109:
[----:B------:R-:W-:Y:S01]  /*2fb0*/  IADD3 R10, PT, PT, R10, 0x1, RZ ;  /* 0x000000010a0a7810 */ /* 0x000fe20007ffe0ff */
[----:B------:R-:W-:Y:S06]  /*2fc0*/  BRA.U !UP3, `(.L_x_54) ;  /* 0x000000010b987547 */ /* 0x000fec000b800000 */
[----:B------:R-:W-:Y:S01]  /*2fd0*/  UPLOP3.LUT UP4, UPT, UPT, UPT, UPT, 0x40, 0x4 ;  /* 0x000000000004789c */ /* 0x000fe20003f8e870 */
[----:B------:R-:W-:Y:S01]  /*2fe0*/  UMOV UR16, UR10 ;  /* 0x0000000a00107c82 */ /* 0x000fe20008000000 */
[----:B------:R-:W-:Y:S01]  /*2ff0*/  UMOV UR15, UR5 ;  /* 0x00000005000f7c82 */ /* 0x000fe20008000000 */
[----:B------:R-:W-:-:S08]  /*3000*/  UMOV UR14, UR17 ;  /* 0x00000011000e7c82 */ /* 0x000fd00008000000 */
.L_x_57:
[----:B------:R-:W-:Y:S02]  /*3010*/  UIADD3 UR16, UPT, UPT, UR16, 0x1, URZ ;  /* 0x0000000110107890 */ /* 0x000fe4000fffe0ff */
[----:B--2---:R-:W-:Y:S02]  /*3020*/  ULEA UR7, UR14, UR6, 0x3 ;  /* 0x000000060e077291 */ /* 0x004fe4000f8e18ff */
[----:B------:R-:W-:Y:S01]  /*3030*/  UISETP.NE.AND UP0, UPT, UR16, URZ, UPT ;  /* 0x000000ff1000728c */ /* 0x000fe2000bf05270 */
[----:B----4-:R-:W-:Y:S10]  /*3040*/  @P2 BRA `(.L_x_55) ;  /* 0x00000000000c2947 */ /* 0x010ff40003800000 */
[----:B-1----:R-:W-:Y:S04]  /*3050*/  SHF.L.U32 R3, R8, 0x1f, RZ ;  /* 0x0000001f08037819 */ /* 0x002fe800000006ff */
[----:B------:R-:W1:Y:S02]  /*3060*/  SYNCS.PHASECHK.TRANS64.TRYWAIT P0, [UR7], R3 ;  /* 0x00000003ff0075a7 */ /* 0x000e640008001107 */
[----:B-1----:R-:W-:Y:S05]  /*3070*/  @!P0 BRA `(.L_x_56) ;  /* 0x0000003000fc8947 */ /* 0x002fea0003800000 */
.L_x_55:
[----:B------:R-:W-:Y:S01]  /*3080*/  UISETP.NE.AND UP1, UPT, UR15, 0x1, UPT ;  /* 0x000000010f00788c */ /* 0x000fe2000bf25270 */
[----:B------:R-:W-:Y:S01]  /*3090*/  PLOP3.LUT P2, PT, PT, PT, PT, 0x80, 0x8 ;  /* 0x000000000008781c */ /* 0x000fe20003f4f070 */
[----:B------:R-:W-:Y:S02]  /*30a0*/  UIADD3 UR17, UPT, UPT, UR14, 0x1, URZ ;  /* 0x000000010e117890 */ /* 0x000fe4000fffe0ff */
[----:B------:R-:W-:Y:S02]  /*30b0*/  ULEA UR24, UR14, UR12, 0x8 ;  /* 0x0000000c0e187291 */ /* 0x000fe4000f8e40ff */
[----:B------:R-:W-:Y:S01]  /*30c0*/  UISETP.NE.AND UP2, UPT, UR17, 0x3, UPT ;  /* 0x000000031100788c */ /* 0x000fe2000bf45270 */
[----:B------:R-:W-:Y:S01]  /*30d0*/  PLOP3.LUT P0, PT, PT, PT, UP1, 0x80, 0x8 ;  /* 0x000000000008781c */ /* 0x000fe20003f0f018 */
[----:B------:R-:W-:Y:S02]  /*30e0*/  ULEA UR26, UR14, UR11, 0x8 ;  /* 0x0000000b0e1a7291 */ /* 0x000fe4000f8e40ff */
[----:B------:R-:W-:Y:S02]  /*30f0*/  USEL UR13, URZ, 0x1, UP2 ;  /* 0x00000001ff0d7887 */ /* 0x000fe40009000000 */
[----:B------:R-:W-:Y:S02]  /*3100*/  USEL UR17, UR17, URZ, UP2 ;  /* 0x000000ff11117287 */ /* 0x000fe40009000000 */
[----:B------:R-:W-:Y:S02]  /*3110*/  UIADD3 UR30, UPT, UPT, UR24, 0x2, URZ ;  /* 0x00000002181e7890 */ /* 0x000fe4000fffe0ff */
[----:B------:R-:W-:Y:S01]  /*3120*/  @UP1 ULEA UR4, UR17, UR6, 0x3 ;  /* 0x0000000611041291 */ /* 0x000fe2000f8e18ff */
[----:B------:R-:W-:Y:S01]  /*3130*/  LOP3.LUT R8, R8, UR13, RZ, 0x3c, !PT ;  /* 0x0000000d08087c12 */ /* 0x000fe2000f8e3cff */
[----:B------:R-:W-:Y:S02]  /*3140*/  UIADD3 UR28, UPT, UPT, UR26, 0x2, URZ ;  /* 0x000000021a1c7890 */ /* 0x000fe4000fffe0ff */
[----:B------:R-:W-:Y:S01]  /*3150*/  UIADD3 UR7, UPT, UPT, UR7, 0x18, URZ ;  /* 0x0000001807077890 */ /* 0x000fe2000fffe0ff */
[----:B-1----:R-:W-:Y:S01]  /*3160*/  @P0 SHF.L.U32 R0, R8, 0x1f, RZ ;  /* 0x0000001f08000819 */ /* 0x002fe200000006ff */
[----:B------:R-:W-:Y:S01]  /*3170*/  UMOV UR25, 0x80004020 ;  /* 0x8000402000197882 */ /* 0x000fe20000000000 */
[----:B------:R-:W-:Y:S01]  /*3180*/  UMOV UR27, 0x80004020 ;  /* 0x80004020001b7882 */ /* 0x000fe20000000000 */
[----:B------:R-:W-:Y:S01]  /*3190*/  UMOV UR31, 0x80004020 ;  /* 0x80004020001f7882 */ /* 0x000fe20000000000 */
[----:B------:R2:W4:Y:S01]  /*31a0*/  @P0 SYNCS.PHASECHK.TRANS64.TRYWAIT P2, [UR4], R0 ;  /* 0x00000000ff0005a7 */ /* 0x0005220008041104 */
[----:B------:R-:W-:Y:S01]  /*31b0*/  UIADD3 UR15, UPT, UPT, UR15, -0x1, URZ ;  /* 0xffffffff0f0f7890 */ /* 0x000fe2000fffe0ff */
[----:B------:R2:W-:Y:S01]  /*31c0*/  UTCIMMA gdesc[UR26], gdesc[UR24], tmem[UR9], tmem[UR22], idesc[UR23], UP4 ;  /* 0x00ff16181a0075ea */ /* 0x0005e2000a000109 */
[----:B------:R-:W-:Y:S01]  /*31d0*/  UPLOP3.LUT UP4, UPT, UPT, UPT, UPT, 0x80, 0x8 ;  /* 0x000000000008789c */ /* 0x000fe20003f8f070 */
[----:B------:R-:W-:Y:S01]  /*31e0*/  UMOV UR29, 0x80004020 ;  /* 0x80004020001d7882 */ /* 0x000fe20000000000 */
[----:B------:R-:W-:Y:S01]  /*31f0*/  UMOV UR14, UR17 ;  /* 0x00000011000e7c82 */ /* 0x000fe20008000000 */
[----:B------:R2:W-:Y:S01]  /*3200*/  UTCIMMA gdesc[UR28], gdesc[UR30], tmem[UR9], tmem[UR20], idesc[UR21], UPT ;  /* 0x00ff141e1c0075ea */ /* 0x0005e2000b800109 */
[----:B------:R2:W-:Y:S01]  /*3210*/  UTCBAR [UR7], URZ ;  /* 0x000000ff070073e9 */ /* 0x0005e200080000ff */
[----:B------:R-:W-:Y:S06]  /*3220*/  BRA.U UP0, `(.L_x_57) ;  /* 0xfffffffd00787547 */ /* 0x000fec000b83ffff */
.L_x_54:
[----:B------:R-:W-:Y:S01]  /*3230*/  UIADD3 UR18, UPT, UPT, UR18, 0x1, URZ ;  /* 0x0000000112127890 */ /* 0x000fe2000fffe0ff */
[C---:B------:R-:W-:Y:S01]  /*3240*/  ISETP.NE.AND P0, PT, R10.reuse, 0x2, PT ;  /* 0x000000020a00780c */ /* 0x040fe20003f05270 */
[----:B------:R-:W-:Y:S02]  /*3250*/  UIADD3 UR8, UPT, UPT, UR8, 0x70, URZ ;  /* 0x0000007008087890 */ /* 0x000fe4000fffe0ff */
[----:B------:R-:W-:Y:S01]  /*3260*/  UISETP.NE.AND UP0, UPT, UR18, 0x4, UPT ;  /* 0x000000041200788c */ /* 0x000fe2000bf05270 */
[----:B-12---:R-:W-:Y:S02]  /*3270*/  SEL R0, RZ, 0x1, P0 ;  /* 0x00000001ff007807 */ /* 0x006fe40000000000 */
[----:B------:R-:W-:Y:S01]  /*3280*/  SEL R10, R10, RZ, P0 ;  /* 0x000000ff0a0a7207 */ /* 0x000fe20000000000 */
[----:B------:R-:W-:Y:S01]  /*3290*/  USEL UR4, URZ, 0x1, UP0 ;  /* 0x00000001ff047887 */ /* 0x000fe20008000000 */
[----:B------:R-:W-:Y:S01]  /*32a0*/  LOP3.LUT R9, R9, R0, RZ, 0x3c, !PT ;  /* 0x0000000009097212 */ /* 0x000fe200078e3cff */
[----:B------:R-:W-:Y:S01]  /*32b0*/  USEL UR18, UR18, URZ, UP0 ;  /* 0x000000ff12127287 */ /* 0x000fe20008000000 */
[----:B------:R1:W-:Y:S03]  /*32c0*/  UTCBAR [UR8], URZ ;  /* 0x000000ff080073e9 */ /* 0x0003e600080000ff */
[----:B------:R-:W-:Y:S01]  /*32d0*/  LOP3.LUT R11, R11, UR4, RZ, 0x3c, !PT ;  /* 0x000000040b0b7c12 */ /* 0x000fe2000f8e3cff */
[----:B------:R-:W-:Y:S07]  /*32e0*/  @P1 BRA `(.L_x_58) ;  /* 0xfffffff800b01947 */ /* 0x000fee000383ffff */
[----:B------:R-:W2:Y:S01]  /*32f0*/  S2UR UR4, SR_CgaCtaId ;  /* 0x00000000000479c3 */ /* 0x000ea20000008800 */
[----:B------:R-:W-:Y:S01]  /*3300*/  ELECT P0, URZ, PT ;  /* 0x0000000000ff782f */ /* 0x000fe20003800000 */
[----:B------:R-:W-:Y:S01]  /*3310*/  IMAD.MOV.U32 R0, RZ, RZ, 0x1 ;  /* 0x00000001ff007424 */ /* 0x000fe200078e00ff */
[----:B------:R-:W-:Y:S01]  /*3320*/  UIADD3 UR6, UPT, UPT, UR6, 0x90, URZ ;  /* 0x0000009006067890 */ /* 0x000fe2000fffe0ff */
[----:B------:R-:W-:Y:S01]  /*3330*/  SHF.L.U32 R3, R11, 0x1f, RZ ;  /* 0x0000001f0b037819 */ /* 0x000fe200000006ff */
[----:B------:R-:W-:-:S03]  /*3340*/  UMOV UR5, 0x40 ;  /* 0x0000004000057882 */ /* 0x000fc60000000000 */
[----:B------:R-:W-:Y:S01]  /*3350*/  UVIRTCOUNT.DEALLOC.SMPOOL 0x80 ;  /* 0x000000800000784c */ /* 0x000fe20000000000 */
[----:B--2---:R-:W-:Y:S02]  /*3360*/  ULEA UR4, UR4, UR5, 0x18 ;  /* 0x0000000504047291 */ /* 0x004fe4000f8ec0ff */
[----:B------:R-:W-:-:S07]  /*3370*/  ULEA UR5, UR18, UR6, 0x3 ;  /* 0x0000000612057291 */ /* 0x000fce000f8e18ff */
[----:B------:R2:W-:Y:S02]  /*3380*/  @P0 STS.U8 [UR4+0x1c], R0 ;  /* 0x00001c00ff000988 */ /* 0x0005e40008000004 */
[----:B------:R-:W3:Y:S02]  /*3390*/  SYNCS.PHASECHK.TRANS64.TRYWAIT P0, [UR5], R3 ;  /* 0x00000003ff0075a7 */ /* 0x000ee40008001105 */
[----:B--23--:R-:W-:Y:S05]  /*33a0*/  @!P0 BRA `(.L_x_59) ;  /* 0x0000003000488947 */ /* 0x00cfea0003800000 */
.L_x_112:
[----:B------:R-:W-:-:S04]  /*33b0*/  UIADD3 UR7, UPT, UPT, UR18, 0x1, URZ ;  /* 0x0000000112077890 */ /* 0x000fc8000fffe0ff */
[----:B------:R-:W-:-:S04]  /*33c0*/  UISETP.NE.AND UP0, UPT, UR7, 0x4, UPT ;  /* 0x000000040700788c */ /* 0x000fc8000bf05270 */
[----:B-1----:R-:W-:Y:S02]  /*33d0*/  USEL UR8, URZ, 0x1, UP0 ;  /* 0x00000001ff087887 */ /* 0x002fe40008000000 */
[----:B------:R-:W-:-:S04]  /*33e0*/  USEL UR7, UR7, URZ, UP0 ;  /* 0x000000ff07077287 */ /* 0x000fc80008000000 */
[----:B------:R-:W-:Y:S01]  /*33f0*/  ULEA UR5, UR7, UR6, 0x3 ;  /* 0x0000000607057291 */ /* 0x000fe2000f8e18ff */
[----:B------:R-:W-:-:S04]  /*3400*/  LOP3.LUT R2, R11, UR8, RZ, 0x3c, !PT ;  /* 0x000000080b027c12 */ /* 0x000fc8000f8e3cff */
[----:B--2---:R-:W-:-:S04]  /*3410*/  SHF.L.U32 R3, R2, 0x1f, RZ ;  /* 0x0000001f02037819 */ /* 0x004fc800000006ff */
[----:B------:R-:W1:Y:S02]  /*3420*/  SYNCS.PHASECHK.TRANS64.TRYWAIT P0, [UR5], R3 ;  /* 0x00000003ff0075a7 */ /* 0x000e640008001105 */
[----:B-1----:R-:W-:Y:S05]  /*3430*/  @!P0 BRA `(.L_x_60) ;  /* 0x00000030003c8947 */ /* 0x002fea0003800000 */
.L_x_114:
        /* <DEDUP_REMOVED lines=9> */
.L_x_116:
[----:B------:R-:W-:-:S04]  /*34d0*/  UIADD3 UR7, UPT, UPT, UR7, 0x1, URZ ;  /* 0x0000000107077890 */ /* 0x000fc8000fffe0ff */
[----:B------:R-:W-:-:S04]  /*34e0*/  UISETP.NE.AND UP0, UPT, UR7, 0x4, UPT ;  /* 0x000000040700788c */ /* 0x000fc8000bf05270 */
[----:B------:R-:W-:Y:S02]  /*34f0*/  USEL UR5, URZ, 0x1, UP0 ;  /* 0x00000001ff057887 */ /* 0x000fe40008000000 */
[----:B------:R-:W-:-:S04]  /*3500*/  USEL UR7, UR7, URZ, UP0 ;  /* 0x000000ff07077287 */ /* 0x000fc80008000000 */
[----:B------:R-:W-:Y:S01]  /*3510*/  ULEA UR7, UR7, UR6, 0x3 ;  /* 0x0000000607077291 */ /* 0x000fe2000f8e18ff */
[----:B-1----:R-:W-:-:S04]  /*3520*/  LOP3.LUT R3, R2, UR5, RZ, 0x3c, !PT ;  /* 0x0000000502037c12 */ /* 0x002fc8000f8e3cff */
[----:B------:R-:W-:-:S04]  /*3530*/  SHF.L.U32 R3, R3, 0x1f, RZ ;  /* 0x0000001f03037819 */ /* 0x000fc800000006ff */
[----:B------:R-:W1:Y:S02]  /*3540*/  SYNCS.PHASECHK.TRANS64.TRYWAIT P0, [UR7], R3 ;  /* 0x00000003ff0075a7 */ /* 0x000e640008001107 */
[----:B-1----:R-:W-:Y:S05]  /*3550*/  @!P0 BRA `(.L_x_62) ;  /* 0x0000003000248947 */ /* 0x002fea0003800000 */
.L_x_118:
[----:B------:R-:W-:Y:S01]  /*3560*/  NOP ;  /* 0x0000000000007918 */ /* 0x000fe20000000000 */
[----:B-1----:R-:W1:Y:S01]  /*3570*/  LDS R0, [UR4+0x14] ;  /* 0x00001404ff007984 */ /* 0x002e620008000800 */
[----:B------:R-:W-:Y:S01]  /*3580*/  ULOP3.LUT UR6, UR19, 0xffff, URZ, 0xc0, !UPT ;  /* 0x0000ffff13067892 */ /* 0x000fe2000f8ec0ff */
[----:B------:R-:W-:Y:S01]  /*3590*/  UMOV UR8, 0xffff ;  /* 0x0000ffff00087882 */ /* 0x000fe20000000000 */
[----:B------:R-:W-:Y:S02]  /*35a0*/  UMOV UR5, 0x1 ;  /* 0x0000000100057882 */ /* 0x000fe40000000000 */
[----:B------:R-:W-:-:S04]  /*35b0*/  USHF.R.U32.HI UR6, URZ, 0x5, UR6 ;  /* 0x00000005ff067899 */ /* 0x000fc80008011606 */
[----:B------:R-:W-:Y:S02]  /*35c0*/  USHF.L.U32 UR8, UR8, UR6, URZ ;  /* 0x0000000608087299 */ /* 0x000fe400080006ff */
[----:B------:R-:W-:-:S04]  /*35d0*/  USHF.L.U32 UR5, UR5, UR6, URZ ;  /* 0x0000000605057299 */ /* 0x000fc800080006ff */
[----:B-1----:R-:W-:-:S04]  /*35e0*/  LOP3.LUT R0, R0, UR8, RZ, 0xc0, !PT ;  /* 0x0000000800007c12 */ /* 0x002fc8000f8ec0ff */
[----:B------:R-:W-:-:S13]  /*35f0*/  ISETP.NE.AND P0, PT, R0, UR8, PT ;  /* 0x0000000800007c0c */ /* 0x000fda000bf05270 */
[----:B------:R-:W-:Y:S05]  /*3600*/  @P0 BRA `(.L_x_63) ;  /* 0x0000000000580947 */ /* 0x000fea0003800000 */
[----:B------:R-:W1:Y:S02]  /*3610*/  LDS R0, [UR4+0x18] ;  /* 0x00001804ff007984 */ /* 0x000e640008000800 */
[----:B-1----:R-:W-:-:S04]  /*3620*/  LOP3.LUT R0, R0, UR5, RZ, 0xc0, !PT ;  /* 0x0000000500007c12 */ /* 0x002fc8000f8ec0ff */
[----:B------:R-:W-:-:S13]  /*3630*/  ISETP.NE.AND P0, PT, R0, UR5, PT ;  /* 0x0000000500007c0c */ /* 0x000fda000bf05270 */
[----:B------:R-:W-:Y:S05]  /*3640*/  @P0 BRA `(.L_x_64) ;  /* 0x00000000003c0947 */ /* 0x000fea0003800000 */
[----:B------:R-:W1:Y:S01]  /*3650*/  S2R R2, SR_LANEID ;  /* 0x0000000000027919 */ /* 0x000e620000000000 */
[----:B------:R-:W-:Y:S01]  /*3660*/  ULOP3.LUT UR8, URZ, UR8, URZ, 0x33, !UPT ;  /* 0x00000008ff087292 */ /* 0x000fe2000f8e33ff */
[----:B------:R-:W-:Y:S01]  /*3670*/  LOP3.LUT R4, RZ, UR5, RZ, 0x33, !PT ;  /* 0x00000005ff047c12 */ /* 0x000fe2000f8e33ff */
[----:B------:R-:W-:Y:S02]  /*3680*/  VOTEU.ANY UR7, UPT, PT ;  /* 0x0000000000077886 */ /* 0x000fe400038e0100 */
[----:B------:R-:W-:Y:S01]  /*3690*/  UFLO.U32 UR7, UR7 ;  /* 0x00000007000772bd */ /* 0x000fe200080e0000 */
[----:B------:R-:W2:Y:S01]  /*36a0*/  REDUX UR5, R4 ;  /* 0x00000000040573c4 */ /* 0x000ea20000000000 */
[----:B------:R-:W-:-:S06]  /*36b0*/  IMAD.U32 R0, RZ, RZ, UR8 ;  /* 0x00000008ff007e24 */ /* 0x000fcc000f8e00ff */
[----:B------:R3:W-:Y:S01]  /*36c0*/  UTCATOMSWS.AND URZ, UR8 ;  /* 0x0000000800ff79e3 */ /* 0x0007e20008000000 */
[----:B------:R-:W4:Y:S01]  /*36d0*/  REDUX UR6, R0 ;  /* 0x00000000000673c4 */ /* 0x000f220000000000 */
[----:B-1----:R-:W-:Y:S01]  /*36e0*/  ISETP.EQ.U32.AND P0, PT, R2, UR7, PT ;  /* 0x0000000702007c0c */ /* 0x002fe2000bf02070 */
[----:B--2---:R-:W-:Y:S01]  /*36f0*/  IMAD.U32 R2, RZ, RZ, UR5 ;  /* 0x00000005ff027e24 */ /* 0x004fe2000f8e00ff */
[----:B----4-:R-:W-:-:S11]  /*3700*/  MOV R3, UR6 ;  /* 0x0000000600037c02 */ /* 0x010fd60008000f00 */
[----:B------:R3:W-:Y:S04]  /*3710*/  @P0 ATOMS.AND RZ, [UR4+0x14], R3 ;  /* 0x00001403ffff098c */ /* 0x0007e8000a800004 */
[----:B------:R3:W-:Y:S01]  /*3720*/  @P0 ATOMS.AND RZ, [UR4+0x18], R2 ;  /* 0x00001802ffff098c */ /* 0x0007e2000a800004 */
[----:B------:R-:W-:Y:S05]  /*3730*/  BRA `(.L_x_65) ;  /* 0x0000000000147947 */ /* 0x000fea0003800000 */
.L_x_64:
[----:B------:R-:W-:Y:S02]  /*3740*/  MOV R2, 0x3760 ;  /* 0x0000376000027802 */ /* 0x000fe40000000f00 */
[----:B----45:R-:W-:Y:S05]  /*3750*/  CALL.REL.NOINC `($__internal_0_$__cuda_sm10x_tcgen05_guardrail_trap_col_being_dealloced_not_returned_by_alloc) ;  /* 0x0000003000407944 */ /* 0x030fea0003c00000 */
[----:B------:R-:W-:Y:S05]  /*3760*/  BRA `(.L_x_65) ;  /* 0x0000000000087947 */ /* 0x000fea0003800000 */
.L_x_63:
[----:B------:R-:W-:Y:S02]  /*3770*/  MOV R2, 0x3790 ;  /* 0x0000379000027802 */ /* 0x000fe40000000f00 */
[----:B----45:R-:W-:Y:S05]  /*3780*/  CALL.REL.NOINC `($__internal_2_$__cuda_sm10x_tcgen05_guardrail_trap_unallocated_columns_being_dealloced) ;  /* 0x00000030004c7944 */ /* 0x030fea0003c00000 */
.L_x_65:
[----:B------:R-:W-:Y:S01]  /*3790*/  NOP ;  /* 0x0000000000007918 */ /* 0x000fe20000000000 */
[----:B---3--:R-:W-:Y:S05]  /*37a0*/  EXIT ;  /* 0x000000000000794d */ /* 0x008fea0003800000 */
.L_x_47:
[----:B------:R-:W-:-:S09]  /*37b0*/  UISETP.NE.OR UP2, UPT, UR8, 0x3, !UP2 ;  /* 0x000000030800788c */ /* 0x000fd2000d745670 */
[----:B------:R-:W-:Y:S05]  /*37c0*/  BRA.U UP2, `(.L_x_66) ;  /* 0x0000000902c87547 */ /* 0x000fea000b800000 */
[----:B------:R-:W1:Y:S01]  /*37d0*/  LDCU.64 UR6, c[0x0][0x888] ;  /* 0x00011100ff0677ac */ /* 0x000e620008000a00 */
[----:B------:R-:W2:Y:S01]  /*37e0*/  LDC R0, c[0x0][0xb30] ;  /* 0x0002cc00ff007b82 */ /* 0x000ea20000000800 */
[----:B------:R-:W-:Y:S01]  /*37f0*/  IMAD.MOV.U32 R30, RZ, RZ, 0x1 ;  /* 0x00000001ff1e7424 */ /* 0x000fe200078e00ff */
[----:B------:R-:W-:Y:S01]  /*3800*/  CS2R R28, SRZ ;  /* 0x00000000001c7805 */ /* 0x000fe2000001ff00 */
[----:B------:R-:W4:Y:S01]  /*3810*/  LDCU.64 UR4, c[0x0][0x890] ;  /* 0x00011200ff0477ac */ /* 0x000f220008000a00 */
[----:B------:R-:W-:Y:S01]  /*3820*/  IMAD.MOV.U32 R25, RZ, RZ, 0x1000 ;  /* 0x00001000ff197424 */ /* 0x000fe200078e00ff */
[----:B------:R-:W-:-:S03]  /*3830*/  UMOV UR8, 0x400 ;  /* 0x0000040000087882 */ /* 0x000fc60000000000 */
[----:B------:R-:W3:Y:S01]  /*3840*/  LDC R19, c[0x0][0x370] ;  /* 0x0000dc00ff137b82 */ /* 0x000ee20000000800 */
[----:B------:R-:W-:-:S07]  /*3850*/  UPLOP3.LUT UP1, UPT, UPT, UPT, UPT, 0x40, 0x4 ;  /* 0x000000000004789c */ /* 0x000fce0003f2e870 */
[----:B------:R-:W3:Y:S01]  /*3860*/  LDC R2, c[0x0][0xb0c] ;  /* 0x0002c300ff027b82 */ /* 0x000ee20000000800 */
[----:B-1----:R-:W-:Y:S02]  /*3870*/  UISETP.NE.U32.AND UP2, UPT, UR6, URZ, UPT ;  /* 0x000000ff0600728c */ /* 0x002fe4000bf45070 */
[----:B------:R-:W-:Y:S02]  /*3880*/  ULEA UR6, UR37, UR8, 0x18 ;  /* 0x0000000825067291 */ /* 0x000fe4000f8ec0ff */
[----:B------:R-:W-:Y:S02]  /*3890*/  UISETP.NE.AND.EX UP2, UPT, UR7, URZ, UPT, UP2 ;  /* 0x000000ff0700728c */ /* 0x000fe4000bf45320 */
[----:B------:R-:W-:Y:S01]  /*38a0*/  UIADD3 UR7, UPT, UPT, UR6, 0x30, URZ ;  /* 0x0000003006077890 */ /* 0x000fe2000fffe0ff */
[----:B------:R-:W1:Y:S01]  /*38b0*/  LDC R18, c[0x0][0xb20] ;  /* 0x0002c800ff127b82 */ /* 0x000e620000000800 */
[----:B----4-:R-:W-:Y:S01]  /*38c0*/  UISETP.NE.U32.AND UP3, UPT, UR4, URZ, UPT ;  /* 0x000000ff0400728c */ /* 0x010fe2000bf65070 */
[----:B--2---:R-:W-:Y:S01]  /*38d0*/  ISETP.NE.AND P1, PT, R0, 0x1, PT ;  /* 0x000000010000780c */ /* 0x004fe20003f25270 */
[----:B------:R-:W-:-:S02]  /*38e0*/  UPRMT UR37, UR37, 0x654, UR7 ;  /* 0x0000065425257896 */ /* 0x000fc40008000007 */
[----:B------:R-:W-:-:S03]  /*38f0*/  UISETP.NE.AND.EX UP3, UPT, UR5, URZ, UPT, UP3 ;  /* 0x000000ff0500728c */ /* 0x000fc6000bf65330 */
[----:B------:R-:W2:Y:S08]  /*3900*/  LDC.64 R32, c[0x0][0x348] ;  /* 0x0000d200ff207b82 */ /* 0x000eb00000000a00 */
[----:B------:R-:W4:Y:S08]  /*3910*/  LDC.64 R16, c[0x0][0xb10] ;  /* 0x0002c400ff107b82 */ /* 0x000f300000000a00 */
[----:B------:R-:W1:Y:S08]  /*3920*/  LDC.64 R6, c[0x0][0xb18] ;  /* 0x0002c600ff067b82 */ /* 0x000e700000000a00 */
[----:B------:R-:W1:Y:S08]  /*3930*/  LDC.64 R4, c[0x0][0xb28] ;  /* 0x0002ca00ff047b82 */ /* 0x000e700000000a00 */
[----:B---3--:R-:W1:Y:S02]  /*3940*/  LDC R24, c[0x0][0x374] ;  /* 0x0000dd00ff187b82 */ /* 0x008e640000000800 */
.L_x_74:
[C---:B------:R-:W-:Y:S02]  /*3950*/  LEA R0, R29.reuse, UR6, 0x3 ;  /* 0x000000061d007c11 */ /* 0x040fe4000f8e18ff */
[----:B------:R-:W-:Y:S02]  /*3960*/  SHF.L.U32 R3, R28, 0x1f, RZ ;  /* 0x0000001f1c037819 */ /* 0x000fe400000006ff */
[----:B------:R-:W-:Y:S02]  /*3970*/  LEA R20, R29, UR6, 0x4 ;  /* 0x000000061d147c11 */ /* 0x000fe4000f8e20ff */
[----:B---3--:R-:W3:Y:S02]  /*3980*/  SYNCS.PHASECHK.TRANS64.TRYWAIT P0, [R0+URZ+0x50], R3 ;  /* 0x00005003000075a7 */ /* 0x008ee400080011ff */
[----:B---3--:R-:W-:Y:S05]  /*3990*/  @!P0 BRA `(.L_x_67) ;  /* 0x0000002c002c8947 */ /* 0x008fea0003800000 */
.L_x_119:
[----:B------:R-:W-:Y:S01]  /*39a0*/  ISETP.GE.AND P0, PT, R40, 0x1, PT ;  /* 0x000000012800780c */ /* 0x000fe20003f06270 */
[----:B------:R-:W1:Y:S01]  /*39b0*/  LDS.128 R20, [R20+0xe0] ;  /* 0x0000e00014147984 */ /* 0x000e620000000c00 */
[----:B------:R-:W-:Y:S01]  /*39c0*/  ISETP.NE.U32.AND P4, PT, RZ, UR4, PT ;  /* 0x00000004ff007c0c */ /* 0x000fe2000bf85070 */
[----:B---3--:R-:W-:Y:S01]  /*39d0*/  VIADD R0, R0, 0x60 ;  /* 0x0000006000007836 */ /* 0x008fe20000000000 */
[----:B------:R-:W-:Y:S02]  /*39e0*/  SHF.L.U32 R26, R30, 0x1f, RZ ;  /* 0x0000001f1e1a7819 */ /* 0x000fe400000006ff */
[----:B------:R-:W-:Y:S02]  /*39f0*/  ISETP.NE.AND.EX P4, PT, RZ, UR5, PT, P4 ;  /* 0x00000005ff007c0c */ /* 0x000fe4000bf85340 */
[----:B------:R-:W-:Y:S01]  /*3a00*/  PRMT R0, RZ, 0x654, R0 ;  /* 0x00000654ff007816 */ /* 0x000fe20000000000 */
[----:B------:R-:W-:Y:S01]  /*3a10*/  @!PT LDS RZ, [RZ] ;  /* 0x00000000fffff984 */ /* 0x000fe20000000800 */
[----:B------:R-:W-:Y:S01]  /*3a20*/  @!PT LDS RZ, [RZ] ;  /* 0x00000000fffff984 */ /* 0x000fe20000000800 */
[----:B------:R-:W-:Y:S01]  /*3a30*/  @!PT LDS RZ, [RZ] ;  /* 0x00000000fffff984 */ /* 0x000fe20000000800 */
[----:B------:R-:W-:Y:S01]  /*3a40*/  @!PT LDS RZ, [RZ] ;  /* 0x00000000fffff984 */ /* 0x000fe20000000800 */
[----:B------:R3:W-:Y:S06]  /*3a50*/  MEMBAR.ALL.CTA ;  /* 0x0000000000007992 */ /* 0x0007ec0000008000 */
[----:B---3--:R-:W3:Y:S02]  /*3a60*/  FENCE.VIEW.ASYNC.S ;  /* 0x00000000000073c6 */ /* 0x008ee40000000000 */
[----:B---3--:R3:W-:Y:S01]  /*3a70*/  SYNCS.ARRIVE.TRANS64.RED.A1T0 RZ, [R0+URZ], RZ ;  /* 0x000000ff00ff79a7 */ /* 0x0087e200081004ff */
[----:B-1----:R-:W-:Y:S11]  /*3a80*/  LOP3.LUT P3, RZ, R22, 0x1, RZ, 0xc0, !PT ;  /* 0x0000000116ff7812 */ /* 0x002ff6000786c0ff */
[----:B------:R-:W-:Y:S02]  /*3a90*/  @!UPT UIADD3 URZ, UPT, UPT, URZ, URZ, URZ ;  /* 0x000000fffffff290 */ /* 0x000fe4000fffe0ff */
[----:B------:R-:W-:Y:S02]  /*3aa0*/  @P3 MOV R13, R20 ;  /* 0x00000014000d3202 */ /* 0x000fe40000000f00 */
[----:B------:R-:W-:Y:S01]  /*3ab0*/  @P3 LOP3.LUT R8, R21, 0xffff, RZ, 0xc0, !PT ;  /* 0x0000ffff15083812 */ /* 0x000fe200078ec0ff */
[----:B---3--:R-:W-:Y:S06]  /*3ac0*/  @!P0 BRA `(.L_x_68) ;  /* 0x0000000000a48947 */ /* 0x008fec0003800000 */
[----:B------:R-:W-:Y:S01]  /*3ad0*/  IMAD.HI.U32 R31, R24, R7, RZ ;  /* 0x00000007181f7227 */ /* 0x000fe200078e00ff */
[----:B------:R-:W-:Y:S02]  /*3ae0*/  ISETP.NE.AND P0, PT, R6, 0x1, PT ;  /* 0x000000010600780c */ /* 0x000fe40003f05270 */
[----:B------:R-:W-:Y:S01]  /*3af0*/  ISETP.NE.AND P2, PT, R40, 0x1, PT ;  /* 0x000000012800780c */ /* 0x000fe20003f45270 */
[----:B----4-:R-:W-:Y:S01]  /*3b00*/  IMAD.HI.U32 R34, R19, R16, RZ ;  /* 0x0000001013227227 */ /* 0x010fe200078e00ff */
[----:B------:R-:W-:Y:S02]  /*3b10*/  SHF.R.U32.HI R31, RZ, R18, R31 ;  /* 0x00000012ff1f7219 */ /* 0x000fe4000001161f */
[----:B------:R-:W-:Y:S01]  /*3b20*/  ISETP.NE.AND P5, PT, R2, 0x1, PT ;  /* 0x000000010200780c */ /* 0x000fe20003fa5270 */
[----:B------:R-:W-:Y:S01]  /*3b30*/  IMAD.HI.U32 R36, R13, R16, RZ ;  /* 0x000000100d247227 */ /* 0x000fe200078e00ff */
[----:B------:R-:W-:Y:S02]  /*3b40*/  SHF.R.U32.HI R34, RZ, R17, R34 ;  /* 0x00000011ff227219 */ /* 0x000fe40000011622 */
[----:B------:R-:W-:Y:S01]  /*3b50*/  SEL R3, R24, R31, !P0 ;  /* 0x0000001f18037207 */ /* 0x000fe20004000000 */
[C---:B------:R-:W-:Y:S01]  /*3b60*/  IMAD.HI.U32 R31, R8.reuse, R7, RZ ;  /* 0x00000007081f7227 */ /* 0x040fe200078e00ff */
[----:B------:R-:W-:Y:S02]  /*3b70*/  SEL R11, R19, R34, !P5 ;  /* 0x00000022130b7207 */ /* 0x000fe40006800000 */
[----:B------:R-:W-:Y:S01]  /*3b80*/  SHF.R.U32.HI R36, RZ, R17, R36 ;  /* 0x00000011ff247219 */ /* 0x000fe20000011624 */
[----:B------:R-:W-:Y:S01]  /*3b90*/  IMAD.HI.U32 R38, R3, R4, RZ ;  /* 0x0000000403267227 */ /* 0x000fe200078e00ff */
[----:B------:R-:W-:Y:S03]  /*3ba0*/  SHF.R.U32.HI R31, RZ, R18, R31 ;  /* 0x00000012ff1f7219 */ /* 0x000fe6000001161f */
[----:B------:R-:W-:Y:S01]  /*3bb0*/  IMAD.HI.U32 R34, R11, R4, RZ ;  /* 0x000000040b227227 */ /* 0x000fe200078e00ff */
[----:B------:R-:W-:Y:S02]  /*3bc0*/  @P2 SHF.R.U32.HI R3, RZ, R5, R38 ;  /* 0x00000005ff032219 */ /* 0x000fe40000011626 */
[----:B------:R-:W-:Y:S02]  /*3bd0*/  SEL R9, R8, R31, !P0 ;  /* 0x0000001f08097207 */ /* 0x000fe40004000000 */
[----:B------:R-:W-:Y:S01]  /*3be0*/  @P2 SHF.R.U32.HI R11, RZ, R5, R34 ;  /* 0x00000005ff0b2219 */ /* 0x000fe20000011622 */
[C---:B------:R-:W-:Y:S01]  /*3bf0*/  IMAD R10, R40.reuse, R3, RZ ;  /* 0x00000003280a7224 */ /* 0x040fe200078e02ff */
[----:B------:R-:W-:Y:S01]  /*3c00*/  SEL R3, R13, R36, !P5 ;  /* 0x000000240d037207 */ /* 0x000fe20006800000 */
[C---:B------:R-:W-:Y:S03]  /*3c10*/  IMAD.HI.U32 R14, R9.reuse, R4, RZ ;  /* 0x00000004090e7227 */ /* 0x040fe600078e00ff */
[----:B------:R-:W-:Y:S01]  /*3c20*/  ISETP.GE.AND P0, PT, R9, R10, PT ;  /* 0x0000000a0900720c */ /* 0x000fe20003f06270 */
[C---:B------:R-:W-:Y:S01]  /*3c30*/  IMAD R12, R40.reuse, R11, RZ ;  /* 0x0000000b280c7224 */ /* 0x040fe200078e02ff */
[-C--:B------:R-:W-:Y:S04]  /*3c40*/  SHF.R.U32.HI R14, RZ, R5.reuse, R14 ;  /* 0x00000005ff0e7219 */ /* 0x080fe8000001160e */
[----:B------:R-:W-:Y:S02]  /*3c50*/  ISETP.GE.OR P0, PT, R3, R12, P0 ;  /* 0x0000000c0300720c */ /* 0x000fe40000706670 */
[----:B------:R-:W-:Y:S05]  /*3c60*/  SEL R15, R9, R14, !P2 ;  /* 0x0000000e090f7207 */ /* 0x000fea0005000000 */
[----:B------:R-:W-:Y:S04]  /*3c70*/  IMAD.MOV R14, RZ, RZ, -R15 ;  /* 0x000000ffff0e7224 */ /* 0x000fe800078e0a0f */
[----:B------:R-:W-:Y:S02]  /*3c80*/  IMAD R14, R40, R14, R9 ;  /* 0x0000000e280e7224 */ /* 0x000fe400078e0209 */
[C---:B------:R-:W-:Y:S05]  /*3c90*/  @!P0 IMAD.HI.U32 R10, R3.reuse, R4, RZ ;  /* 0x00000004030a8227 */ /* 0x040fea00078e00ff */
[----:B------:R-:W-:Y:S04]  /*3ca0*/  @!P0 SHF.R.U32.HI R10, RZ, R5, R10 ;  /* 0x00000005ff0a8219 */ /* 0x000fe8000001160a */
[----:B------:R-:W-:Y:S01]  /*3cb0*/  @!P0 SEL R0, R3, R10, !P2 ;  /* 0x0000000a03008207 */ /* 0x000fe20005000000 */
[----:B------:R-:W-:Y:S03]  /*3cc0*/  IMAD.MOV R10, RZ, RZ, -R3 ;  /* 0x000000ffff0a7224 */ /* 0x000fe600078e0a03 */
[----:B------:R-:W-:Y:S01]  /*3cd0*/  @!P0 IADD3 R15, PT, PT, R15, -R0, RZ ;  /* 0x800000000f0f8210 */ /* 0x000fe20007ffe0ff */
[----:B------:R-:W-:Y:S01]  /*3ce0*/  @!P0 IMAD R0, R11, R14, R0 ;  /* 0x0000000e0b008224 */ /* 0x000fe200078e0200 */
[----:B------:R-:W-:Y:S01]  /*3cf0*/  IADD3 R11, PT, PT, -R9, RZ, RZ ;  /* 0x000000ff090b7210 */ /* 0x000fe20007ffe1ff */
[----:B------:R-:W-:Y:S02]  /*3d00*/  IMAD R13, R2, R10, R13 ;  /* 0x0000000a020d7224 */ /* 0x000fe400078e020d */
[----:B------:R-:W-:Y:S02]  /*3d10*/  @!P0 IMAD R9, R15, R40, R3 ;  /* 0x000000280f098224 */ /* 0x000fe400078e0203 */
[----:B------:R-:W-:Y:S02]  /*3d20*/  @!P0 IMAD.MOV.U32 R3, RZ, RZ, R0 ;  /* 0x000000ffff038224 */ /* 0x000fe400078e0000 */
[----:B------:R-:W-:Y:S02]  /*3d30*/  IMAD R8, R6, R11, R8 ;  /* 0x0000000b06087224 */ /* 0x000fe400078e0208 */
[----:B------:R-:W-:Y:S02]  /*3d40*/  IMAD R13, R3, R2, R13 ;  /* 0x00000002030d7224 */ /* 0x000fe400078e020d */
[----:B------:R-:W-:Y:S02]  /*3d50*/  IMAD R8, R9, R6, R8 ;  /* 0x0000000609087224 */ /* 0x000fe400078e0208 */
.L_x_68:
[----:B------:R-:W-:Y:S05]  /*3d60*/  BRA.U UP1, `(.L_x_69) ;  /* 0x0000000101107547 */ /* 0x000fea000b800000 */
[----:B------:R-:W-:Y:S04]  /*3d70*/  MOV R0, UR13 ;  /* 0x0000000d00007c02 */ /* 0x000fe80008000f00 */
[----:B------:R-:W-:Y:S04]  /*3d80*/  SHF.L.U32 R3, R0, 0x1f, RZ ;  /* 0x0000001f00037819 */ /* 0x000fe800000006ff */
[----:B------:R-:W1:Y:S02]  /*3d90*/  SYNCS.PHASECHK.TRANS64.TRYWAIT P0, [UR6+0x48], R3 ;  /* 0x00004803ff0075a7 */ /* 0x000e640008001106 */
[----:B-1----:R-:W-:Y:S05]  /*3da0*/  @!P0 BRA `(.L_x_70) ;  /* 0x00000028003c8947 */ /* 0x002fea0003800000 */
.L_x_69:
[----:B------:R-:W-:Y:S05]  /*3db0*/  BRA.U !UP3, `(.L_x_71) ;  /* 0x000000010b347547 */ /* 0x000fea000b800000 */
[----:B------:R-:W-:Y:S01]  /*3dc0*/  UPLOP3.LUT UP0, UPT, UPT, UPT, UP2, 0x80, 0x8 ;  /* 0x000000000008789c */ /* 0x000fe20003f0f020 */
[----:B-1----:R-:W-:Y:S02]  /*3dd0*/  HFMA2 R0, -RZ, RZ, 0, 5.9604644775390625e-08 ;  /* 0x00000001ff007431 */ /* 0x002fe400000001ff */
[----:B------:R-:W-:Y:S03]  /*3de0*/  IMAD.MOV.U32 R98, RZ, RZ, 0x1 ;  /* 0x00000001ff627424 */ /* 0x000fe600078e00ff */
[----:B------:R-:W-:Y:S05]  /*3df0*/  PLOP3.LUT P0, PT, PT, PT, UP0, 0x80, 0x8 ;  /* 0x000000000008781c */ /* 0x000fea0003f0f008 */
[----:B------:R-:W1:Y:S01]  /*3e00*/  @UP0 LDCU.64 UR8, c[0x0][0x888] ;  /* 0x00011100ff0807ac */ /* 0x000e620008000a00 */
[----:B------:R-:W-:Y:S07]  /*3e10*/  @UP0 UIMAD UR7, UR36, UR4, URZ ;  /* 0x00000004240702a4 */ /* 0x000fee000f8e02ff */
[----:B------:R-:W-:Y:S01]  /*3e20*/  @!P0 PRMT R98, R0, 0x7610, R98 ;  /* 0x0000761000628816 */ /* 0x000fe20000000062 */
[----:B-1----:R-:W-:Y:S03]  /*3e30*/  @UP0 UIMAD.WIDE UR8, UR7, 0x4, UR8 ;  /* 0x00000004070808a5 */ /* 0x002fe6000f8e0208 */
[----:B------:R-:W1:Y:S03]  /*3e40*/  @!UP0 LDCU UR7, c[0x0][0x880] ;  /* 0x00011000ff0787ac */ /* 0x000e660008000800 */
[----:B------:R-:W-:Y:S01]  /*3e50*/  IMAD.U32 R10, RZ, RZ, UR8 ;  /* 0x00000008ff0a7e24 */ /* 0x000fe2000f8e00ff */
[----:B------:R-:W-:Y:S05]  /*3e60*/  MOV R11, UR9 ;  /* 0x00000009000b7c02 */ /* 0x000fea0008000f00 */
[----:B-----5:R3:W5:Y:S02]  /*3e70*/  @P0 LDG.E R48, desc[UR40][R10.64] ;  /* 0x000000280a300981 */ /* 0x020764000c1e1900 */
[----:B-1-3--:R-:W-:Y:S07]  /*3e80*/  @!P0 IMAD.U32 R48, RZ, RZ, UR7 ;  /* 0x00000007ff308e24 */ /* 0x00afee000f8e00ff */
.L_x_71:
[----:B-----5:R-:W-:Y:S01]  /*3e90*/  @!P4 ISETP.EQ.AND P5, PT, R48, RZ, PT ;  /* 0x000000ff3000c20c */ /* 0x020fe20003fa2270 */
[----:B------:R-:W-:Y:S01]  /*3ea0*/  @!UPT UIADD3 URZ, UPT, UPT, URZ, URZ, URZ ;  /* 0x000000fffffff290 */ /* 0x000fe2000fffe0ff */
[----:B------:R-:W-:Y:S11]  /*3eb0*/  @!P4 BRA `(.L_x_72) ;  /* 0x000000000014c947 */ /* 0x000ff60003800000 */
[----:B------:R-:W-:Y:S02]  /*3ec0*/  LOP3.LUT P0, RZ, R98, 0xff, RZ, 0xc0, !PT ;  /* 0x000000ff62ff7812 */ /* 0x000fe4000780c0ff */
[----:B------:R-:W-:Y:S04]  /*3ed0*/  PLOP3.LUT P5, PT, PT, PT, UP0, 0x80, 0x8 ;  /* 0x000000000008781c */ /* 0x000fe80003faf008 */
[----:B------:R-:W-:Y:S07]  /*3ee0*/  PLOP3.LUT P5, PT, P5, PT, PT, 0x8, 0x80 ;  /* 0x000000000080781c */ /* 0x000fee0002fae170 */
[----:B------:R-:W-:Y:S11]  /*3ef0*/  @P0 ISETP.EQ.AND P5, PT, R48, RZ, PT ;  /* 0x000000ff3000020c */ /* 0x000ff60003fa2270 */
[----:B------:R-:W-:Y:S02]  /*3f00*/  @!UPT UIADD3 URZ, UPT, UPT, URZ, URZ, URZ ;  /* 0x000000fffffff290 */ /* 0x000fe4000fffe0ff */
.L_x_72:
[----:B------:R-:W3:Y:S01]  /*3f10*/  SYNCS.PHASECHK.TRANS64.TRYWAIT P4, [UR6+0x38], R26 ;  /* 0x0000381aff0075a7 */ /* 0x000ee20008081106 */
[----:B------:R-:W-:Y:S01]  /*3f20*/  @P3 SHF.R.U32.HI R27, RZ, 0x10, R21 ;  /* 0x00000010ff1b3819 */ /* 0x000fe20000011615 */
[----:B------:R-:W-:Y:S01]  /*3f30*/  VIADD R29, R29, 0x1 ;  /* 0x000000011d1d7836 */ /* 0x000fe20000000000 */
[----:B------:R-:W5:Y:S08]  /*3f40*/  LDC.64 R14, c[0x0][0xb10] ;  /* 0x0002c400ff0e7b82 */ /* 0x000f700000000a00 */
[----:B------:R-:W2:Y:S08]  /*3f50*/  LDC.64 R10, c[0x0][0xb18] ;  /* 0x0002c600ff0a7b82 */ /* 0x000eb00000000a00 */
[----:B-1----:R-:W1:Y:S08]  /*3f60*/  @!P1 LDC R0, c[0x0][0xb20] ;  /* 0x0002c800ff009b82 */ /* 0x002e700000000800 */
[----:B------:R-:W4:Y:S01]  /*3f70*/  @!P1 LDC R3, c[0x0][0xb0c] ;  /* 0x0002c300ff039b82 */ /* 0x000f220000000800 */
[----:B-----5:R-:W-:Y:S05]  /*3f80*/  @!P1 IMAD.HI.U32 R14, R13, R14, RZ ;  /* 0x0000000e0d0e9227 */ /* 0x020fea00078e00ff */
[----:B------:R-:W-:Y:S01]  /*3f90*/  @!P1 SHF.R.U32.HI R14, RZ, R15, R14 ;  /* 0x0000000fff0e9219 */ /* 0x000fe2000001160e */
[----:B--2---:R-:W-:Y:S01]  /*3fa0*/  @!P1 IMAD.HI.U32 R11, R8, R11, RZ ;  /* 0x0000000b080b9227 */ /* 0x004fe200078e00ff */
[----:B------:R-:W-:Y:S04]  /*3fb0*/  @!P1 ISETP.NE.AND P0, PT, R10, 0x1, PT ;  /* 0x000000010a00980c */ /* 0x000fe80003f05270 */
[----:B-1----:R-:W-:Y:S02]  /*3fc0*/  @!P1 SHF.R.U32.HI R9, RZ, R0, R11 ;  /* 0x00000000ff099219 */ /* 0x002fe4000001160b */
[----:B----4-:R-:W-:Y:S02]  /*3fd0*/  @!P1 ISETP.NE.AND P2, PT, R3, 0x1, PT ;  /* 0x000000010300980c */ /* 0x010fe40003f45270 */
[----:B------:R-:W-:Y:S02]  /*3fe0*/  @!P1 SEL R9, R8, R9, !P0 ;  /* 0x0000000908099207 */ /* 0x000fe40004000000 */
[----:B------:R-:W-:Y:S02]  /*3ff0*/  ELECT P0, URZ, PT ;  /* 0x0000000000ff782f */ /* 0x000fe40003800000 */
[----:B------:R-:W-:Y:S05]  /*4000*/  @!P1 SEL R14, R13, R14, !P2 ;  /* 0x0000000e0d0e9207 */ /* 0x000fea0005000000 */
[----:B------:R-:W-:Y:S02]  /*4010*/  @!P1 IMAD.IADD R0, R9, 0x1, -R14 ;  /* 0x0000000109009824 */ /* 0x000fe400078e0a0e */
[----:B------:R-:W-:Y:S02]  /*4020*/  @!P1 IMAD.IADD R9, R14, 0x1, -R9 ;  /* 0x000000010e099824 */ /* 0x000fe400078e0a09 */
[----:B------:R-:W-:Y:S02]  /*4030*/  @!P1 IMAD R13, R0, R3, R13 ;  /* 0x00000003000d9224 */ /* 0x000fe400078e020d */
[----:B------:R-:W-:Y:S01]  /*4040*/  @!P1 IMAD R8, R9, R10, R8 ;  /* 0x0000000a09089224 */ /* 0x000fe200078e0208 */
[----:B---3--:R-:W-:Y:S06]  /*4050*/  @!P4 BRA `(.L_x_73) ;  /* 0x0000002400a8c947 */ /* 0x008fec0003800000 */
.L_x_122:
[----:B------:R-:W-:Y:S01]  /*4060*/  PLOP3.LUT P5, PT, P5, P0, PT, 0xf2, 0x2f ;  /* 0x00000000002f781c */ /* 0x000fe20002fa1e72 */
[----:B------:R-:W-:Y:S01]  /*4070*/  UMOV UR14, 0x0 ;  /* 0x00000000000e7882 */ /* 0x000fe20000000000 */
[----:B------:R-:W-:Y:S01]  /*4080*/  LOP3.LUT R30, R30, 0x1, RZ, 0x3c, !PT ;  /* 0x000000011e1e7812 */ /* 0x000fe200078e3cff */
[----:B------:R-:W-:Y:S01]  /*4090*/  UMOV UR15, 0x10000000 ;  /* 0x10000000000f7882 */ /* 0x000fe20000000000 */
[----:B------:R-:W-:Y:S01]  /*40a0*/  UMOV UR12, UR36 ;  /* 0x00000024000c7c82 */ /* 0x000fe20008000000 */
[----:B------:R-:W-:Y:S08]  /*40b0*/  @P3 R2UR UR36, R27 ;  /* 0x000000001b2432ca */ /* 0x000ff000000e0000 */
[----:B-1----:R-:W-:Y:S01]  /*40c0*/  @!P5 IADD3 R3, P0, PT, R32, 0x580, RZ ;  /* 0x000005802003d810 */ /* 0x002fe20007f1e0ff */
[----:B------:R-:W-:Y:S01]  /*40d0*/  @!P5 IMAD.SHL.U32 R97, R97, 0x40, RZ ;  /* 0x000000406161d824 */ /* 0x000fe200078e00ff */
[----:B------:R-:W-:Y:S01]  /*40e0*/  VOTEU.ALL UP1, P5 ;  /* 0x0000000000ff7886 */ /* 0x000fe20002820000 */
[----:B------:R-:W-:Y:S01]  /*40f0*/  @!P5 IMAD.SHL.U32 R99, R99, 0x40, RZ ;  /* 0x000000406363d824 */ /* 0x000fe200078e00ff */
[----:B------:R-:W-:Y:S01]  /*4100*/  @!P5 R2UR UR8, R3 ;  /* 0x000000000308d2ca */ /* 0x000fe200000e0000 */
[----:B------:R-:W-:Y:S01]  /*4110*/  @!P5 IMAD.X R0, RZ, RZ, R33, P0 ;  /* 0x000000ffff00d224 */ /* 0x000fe200000e0621 */
[----:B------:R-:W-:Y:S01]  /*4120*/  @!P5 R2UR UR10, R97 ;  /* 0x00000000610ad2ca */ /* 0x000fe200000e0000 */
[----:B------:R-:W-:Y:S01]  /*4130*/  @!UP1 UIADD3 UR9, UPT, UPT, UR6, 0x30, URZ ;  /* 0x0000003006099890 */ /* 0x000fe2000fffe0ff */
[----:B------:R-:W-:Y:S01]  /*4140*/  @!P5 R2UR UR11, R99 ;  /* 0x00000000630bd2ca */ /* 0x000fe200000e0000 */
[----:B------:R-:W-:Y:S01]  /*4150*/  IMAD.IADD R97, R8, 0x1, R81 ;  /* 0x0000000108617824 */ /* 0x000fe200078e0251 */
[----:B------:R-:W-:Y:S01]  /*4160*/  @!P5 R2UR UR7, R0 ;  /* 0x000000000007d2ca */ /* 0x000fe200000e0000 */
[----:B------:R-:W-:Y:S01]  /*4170*/  IMAD.IADD R99, R13, 0x1, R96 ;  /* 0x000000010d637824 */ /* 0x000fe200078e0260 */
[C---:B------:R-:W-:Y:S04]  /*4180*/  ISETP.NE.AND P0, PT, R29.reuse, 0x2, PT ;  /* 0x000000021d00780c */ /* 0x040fe80003f05270 */
[----:B------:R-:W-:Y:S01]  /*4190*/  SEL R3, RZ, 0x1, P0 ;  /* 0x00000001ff037807 */ /* 0x000fe20000000000 */
[----:B------:R-:W-:Y:S01]  /*41a0*/  IMAD.U32 R10, RZ, RZ, UR8 ;  /* 0x00000008ff0a7e24 */ /* 0x000fe2000f8e00ff */
[----:B------:R-:W-:Y:S01]  /*41b0*/  @!UP1 UIADD3 UR8, UPT, UPT, UR6, 0x200, URZ ;  /* 0x0000020006089890 */ /* 0x000fe2000fffe0ff */
[----:B------:R-:W-:Y:S01]  /*41c0*/  SEL R29, R29, RZ, P0 ;  /* 0x000000ff1d1d7207 */ /* 0x000fe20000000000 */
[----:B------:R-:W-:Y:S01]  /*41d0*/  VOTEU.ALL UP1, P5 ;  /* 0x0000000000ff7886 */ /* 0x000fe20002820000 */
[----:B------:R-:W-:Y:S02]  /*41e0*/  LOP3.LUT R28, R28, R3, RZ, 0x3c, !PT ;  /* 0x000000031c1c7212 */ /* 0x000fe400078e3cff */
[----:B------:R-:W-:Y:S01]  /*41f0*/  IMAD.U32 R11, RZ, RZ, UR7 ;  /* 0x00000007ff0b7e24 */ /* 0x000fe2000f8e00ff */
[----:B------:R-:W-:Y:S04]  /*4200*/  @!P5 R2UR UR16, R10 ;  /* 0x000000000a10d2ca */ /* 0x000fe800000e0000 */
[----:B------:R-:W-:Y:S11]  /*4210*/  @!P5 R2UR UR17, R11 ;  /* 0x000000000b11d2ca */ /* 0x000ff600000e0000 */
[----:B------:R-:W-:Y:S02]  /*4220*/  @!UPT UIADD3 URZ, UPT, UPT, URZ, URZ, URZ ;  /* 0x000000fffffff290 */ /* 0x000fe4000fffe0ff */
[----:B------:R3:W-:Y:S01]  /*4230*/  @!UP1 UTMALDG.3D [UR8], [UR16], desc[UR14] ;  /* 0x00000e08100095b4 */ /* 0x0007e20008011000 */
[----:B------:R3:W-:Y:S01]  /*4240*/  @!P5 SYNCS.ARRIVE.TRANS64.RED.A0TR RZ, [UR6+0x30], R25 ;  /* 0x00003019ffffd9a7 */ /* 0x0007e20008300406 */
[----:B------:R-:W-:Y:S01]  /*4250*/  UPLOP3.LUT UP1, UPT, UPT, UPT, UPT, 0x80, 0x8 ;  /* 0x000000000008789c */ /* 0x000fe20003f2f070 */
[----:B------:R-:W-:Y:S01]  /*4260*/  SYNCS.ARRIVE.TRANS64.RED.A1T0 RZ, [UR37], RZ ;  /* 0x000000ffffff79a7 */ /* 0x000fe20008100425 */
[----:B------:R-:W-:Y:S09]  /*4270*/  @P3 BRA `(.L_x_74) ;  /* 0xfffffff400b43947 */ /* 0x000ff2000383ffff */
[----:B------:R-:W-:Y:S07]  /*4280*/  MOV R0, UR6 ;  /* 0x0000000600007c02 */ /* 0x000fee0008000f00 */
.L_x_75:
[----:B-1----:R-:W-:-:S04]  /*4290*/  SHF.L.U32 R3, R30, 0x1f, RZ ;  /* 0x0000001f1e037819 */ /* 0x002fc800000006ff */
[----:B------:R1:W2:Y:S03]  /*42a0*/  SYNCS.PHASECHK.TRANS64.TRYWAIT P0, [R0+URZ+0x38], R3 ;  /* 0x00003803000075a7 */ /* 0x0002a600080011ff */
[----:B--2---:R-:W-:Y:S05]  /*42b0*/  @!P0 NANOSLEEP.SYNCS 0x989680 ;  /* 0x009896800000895d */ /* 0x004fea0003900000 */
[----:B------:R-:W2:Y:S02]  /*42c0*/  @!P0 SYNCS.PHASECHK.TRANS64 P0, [R0+URZ+0x38], R3 ;  /* 0x00003803000085a7 */ /* 0x000ea400080010ff */
[----:B--23--:R-:W-:Y:S05]  /*42d0*/  @P0 EXIT ;  /* 0x000000000000094d */ /* 0x00cfea0003800000 */
[----:B------:R-:W-:Y:S05]  /*42e0*/  BRA `(.L_x_75) ;  /* 0xfffffffc00e87947 */ /* 0x000fea000383ffff */
.L_x_66:
[----:B------:R-:W-:-:S06]  /*42f0*/  UISETP.GE.AND UP1, UPT, UR8, 0x4, UPT ;  /* 0x000000040800788c */ /* 0x000fcc000bf26270 */
[----:B------:R-:W-:-:S13]  /*4300*/  PLOP3.LUT P0, PT, PT, PT, UP1, 0x80, 0x8 ;  /* 0x000000000008781c */ /* 0x000fda0003f0f018 */
[----:B------:R-:W-:Y:S05]  /*4310*/  @!P0 EXIT ;  /* 0x000000000000894d */ /* 0x000fea0003800000 */
[----:B------:R-:W-:Y:S01]  /*4320*/  BAR.SYNC.DEFER_BLOCKING 0x6, 0xa0 ;  /* 0x0182800000007b1d */ /* 0x000fe20000010000 */
[C---:B------:R-:W-:Y:S02]  /*4330*/  IMAD.SHL.U32 R5, R103.reuse, 0x40, RZ ;  /* 0x0000004067057824 */ /* 0x040fe400078e00ff */
[----:B------:R-:W-:Y:S02]  /*4340*/  HFMA2 R113, -RZ, RZ, 0, 0 ;  /* 0x00000000ff717431 */ /* 0x000fe400000001ff */
[C---:B------:R-:W-:Y:S01]  /*4350*/  IMAD.SHL.U32 R0, R103.reuse, 0x20, RZ ;  /* 0x0000002067007824 */ /* 0x040fe200078e00ff */
[----:B------:R-:W-:Y:S01]  /*4360*/  CS2R R108, SRZ ;  /* 0x00000000006c7805 */ /* 0x000fe2000001ff00 */
[----:B------:R-:W-:Y:S01]  /*4370*/  IMAD.SHL.U32 R105, R103, 0x8, RZ ;  /* 0x0000000867697824 */ /* 0x000fe200078e00ff */
[----:B------:R-:W-:Y:S01]  /*4380*/  UMOV UR43, 0x400 ;  /* 0x00000400002b7882 */ /* 0x000fe20000000000 */
[----:B------:R-:W-:Y:S01]  /*4390*/  LOP3.LUT R2, R5, 0x180, RZ, 0xc0, !PT ;  /* 0x0000018005027812 */ /* 0x000fe200078ec0ff */
[----:B------:R-:W-:Y:S01]  /*43a0*/  ULEA UR43, UR37, UR43, 0x18 ;  /* 0x0000002b252b7291 */ /* 0x000fe2000f8ec0ff */
[----:B------:R-:W1:Y:S01]  /*43b0*/  LDC R101, c[0x0][0x370] ;  /* 0x0000dc00ff657b82 */ /* 0x000e620000000800 */
[----:B------:R-:W-:Y:S01]  /*43c0*/  LOP3.LUT R0, R0, 0xc00, RZ, 0xc0, !PT ;  /* 0x00000c0000007812 */ /* 0x000fe200078ec0ff */
[C---:B------:R-:W-:Y:S01]  /*43d0*/  IMAD.U32 R46, R103.reuse, 0x10000, RZ ;  /* 0x00010000672e7824 */ /* 0x040fe200078e00ff */
[----:B------:R-:W-:Y:S01]  /*43e0*/  LOP3.LUT R105, R2, 0x30, R105, 0xf8, !PT ;  /* 0x0000003002697812 */ /* 0x000fe200078ef869 */
[C---:B------:R-:W-:Y:S01]  /*43f0*/  IMAD.SHL.U32 R2, R103.reuse, 0x2, RZ ;  /* 0x0000000267027824 */ /* 0x040fe200078e00ff */
[--C-:B------:R-:W-:Y:S01]  /*4400*/  LOP3.LUT R0, R0, 0x40, R5.reuse, 0xf8, !PT ;  /* 0x0000004000007812 */ /* 0x100fe200078ef805 */
[----:B------:R-:W-:Y:S01]  /*4410*/  IMAD.SHL.U32 R104, R103, 0x10, RZ ;  /* 0x0000001067687824 */ /* 0x000fe200078e00ff */
[----:B------:R-:W-:Y:S01]  /*4420*/  UIADD3 UR4, UPT, UPT, UR43, 0x1200, URZ ;  /* 0x000012002b047890 */ /* 0x000fe2000fffe0ff */
[----:B------:R-:W2:Y:S01]  /*4430*/  LDC R42, c[0x0][0xb0c] ;  /* 0x0002c300ff2a7b82 */ /* 0x000ea20000000800 */
[----:B------:R-:W-:Y:S01]  /*4440*/  LOP3.LUT R105, R105, 0x20, R2, 0x78, !PT ;  /* 0x0000002069697812 */ /* 0x000fe200078e7802 */
[----:B------:R-:W-:Y:S01]  /*4450*/  IMAD.MOV.U32 R44, RZ, RZ, RZ ;  /* 0x000000ffff2c7224 */ /* 0x000fe200078e00ff */
[----:B------:R-:W-:Y:S01]  /*4460*/  LOP3.LUT R0, R0, 0x200, R5, 0xf8, !PT ;  /* 0x0000020000007812 */ /* 0x000fe200078ef805 */
[----:B------:R-:W-:Y:S01]  /*4470*/  IMAD.MOV.U32 R110, RZ, RZ, RZ ;  /* 0x000000ffff6e7224 */ /* 0x000fe200078e00ff */
[----:B------:R-:W-:Y:S01]  /*4480*/  LOP3.LUT R46, R46, 0x600000, RZ, 0xc0, !PT ;  /* 0x006000002e2e7812 */ /* 0x000fe200078ec0ff */
[----:B------:R-:W-:Y:S01]  /*4490*/  IMAD.U32 R111, RZ, RZ, UR4 ;  /* 0x00000004ff6f7e24 */ /* 0x000fe2000f8e00ff */
[----:B------:R-:W4:Y:S01]  /*44a0*/  LDS R3, [UR43+0x100] ;  /* 0x0001002bff037984 */ /* 0x000f220008000800 */
[----:B------:R-:W1:Y:S01]  /*44b0*/  LDC R100, c[0x0][0xb20] ;  /* 0x0002c800ff647b82 */ /* 0x000e620000000800 */
[----:B------:R-:W-:Y:S01]  /*44c0*/  LOP3.LUT R105, R0, R105, RZ, 0xfc, !PT ;  /* 0x0000006900697212 */ /* 0x000fe200078efcff */
[----:B------:R-:W1:Y:S01]  /*44d0*/  LDCU.64 UR46, c[0x0][0x348] ;  /* 0x00006900ff2e77ac */ /* 0x000e620008000a00 */
[----:B------:R-:W-:-:S02]  /*44e0*/  LOP3.LUT R104, R104, 0x20, RZ, 0xc0, !PT ;  /* 0x0000002068687812 */ /* 0x000fc400078ec0ff */
[----:B------:R-:W-:Y:S01]  /*44f0*/  IADD3 R5, PT, PT, R105, UR43, RZ ;  /* 0x0000002b69057c10 */ /* 0x000fe2000fffe0ff */
[----:B------:R-:W1:Y:S02]  /*4500*/  LDCU.64 UR38, c[0x0][0x888] ;  /* 0x00011100ff2677ac */ /* 0x000e640008000a00 */
[----:B------:R-:W1:Y:S01]  /*4510*/  LDC R41, c[0x0][0xb30] ;  /* 0x0002cc00ff297b82 */ /* 0x000e620000000800 */
[----:B------:R-:W-:Y:S01]  /*4520*/  IADD3 R104, PT, PT, -R104, 0x200, R5 ;  /* 0x0000020068687810 */ /* 0x000fe20007ffe105 */
[----:B------:R-:W-:-:S06]  /*4530*/  UIADD3 UR42, UPT, UPT, UR43, 0x200, URZ ;  /* 0x000002002b2a7890 */ /* 0x000fcc000fffe0ff */
[----:B------:R-:W1:Y:S08]  /*4540*/  LDC.64 R90, c[0x0][0xb10] ;  /* 0x0002c400ff5a7b82 */ /* 0x000e700000000a00 */
[----:B------:R-:W1:Y:S08]  /*4550*/  LDC.64 R38, c[0x0][0xb18] ;  /* 0x0002c600ff267b82 */ /* 0x000e700000000a00 */
[----:B------:R-:W1:Y:S01]  /*4560*/  LDC.64 R86, c[0x0][0x888] ;  /* 0x00022200ff567b82 */ /* 0x000e620000000a00 */
[----:B----4-:R-:W-:-:S07]  /*4570*/  IMAD.IADD R46, R3, 0x1, R46 ;  /* 0x00000001032e7824 */ /* 0x010fce00078e022e */
[----:B------:R-:W4:Y:S08]  /*4580*/  LDC.64 R36, c[0x0][0xb28] ;  /* 0x0002ca00ff247b82 */ /* 0x000f300000000a00 */
[----:B------:R-:W1:Y:S08]  /*4590*/  LDC.64 R88, c[0x0][0x890] ;  /* 0x00022400ff587b82 */ /* 0x000e700000000a00 */
[----:B------:R-:W1:Y:S08]  /*45a0*/  LDC.64 R84, c[0x0][0x8b0] ;  /* 0x00022c00ff547b82 */ /* 0x000e700000000a00 */
[----:B------:R-:W1:Y:S08]  /*45b0*/  LDC.64 R82, c[0x0][0x8a8] ;  /* 0x00022a00ff527b82 */ /* 0x000e700000000a00 */
[----:B--2---:R-:W1:Y:S02]  /*45c0*/  LDC R102, c[0x0][0x374] ;  /* 0x0000dd00ff667b82 */ /* 0x004e640000000800 */
.L_x_93:
[----:B------:R-:W-:Y:S02]  /*45d0*/  LEA R0, R113, UR43, 0x3 ;  /* 0x0000002b71007c11 */ /* 0x000fe4000f8e18ff */
[----:B------:R-:W-:Y:S02]  /*45e0*/  SHF.L.U32 R3, R109, 0x1f, RZ ;  /* 0x0000001f6d037819 */ /* 0x000fe400000006ff */
[----:B------:R-:W-:Y:S02]  /*45f0*/  LEA R16, R113, UR43, 0x4 ;  /* 0x0000002b71107c11 */ /* 0x000fe4000f8e20ff */
[----:B--2---:R-:W2:Y:S02]  /*4600*/  SYNCS.PHASECHK.TRANS64.TRYWAIT P0, [R0+URZ+0x50], R3 ;  /* 0x00005003000075a7 */ /* 0x004ea400080011ff */
[----:B-12---:R-:W-:Y:S05]  /*4610*/  @!P0 BRA `(.L_x_76) ;  /* 0x0000002000508947 */ /* 0x006fea0003800000 */
.L_x_123:
[----:B------:R-:W4:Y:S01]  /*4620*/  LDC.64 R12, c[0x0][0xb10] ;  /* 0x0002c400ff0c7b82 */ /* 0x000f220000000a00 */
[----:B------:R-:W4:Y:S01]  /*4630*/  LDS.128 R16, [R16+0xe0] ;  /* 0x0000e00010107984 */ /* 0x000f220000000c00 */
[----:B-1----:R-:W-:Y:S01]  /*4640*/  ISETP.NE.AND P1, PT, R41, 0x1, PT ;  /* 0x000000012900780c */ /* 0x002fe20003f25270 */
[----:B--2---:R-:W-:Y:S01]  /*4650*/  VIADD R0, R0, 0x60 ;  /* 0x0000006000007836 */ /* 0x004fe20000000000 */
[----:B---3--:R-:W-:Y:S04]  /*4660*/  ISETP.GE.AND P0, PT, R40, 0x1, PT ;  /* 0x000000012800780c */ /* 0x008fe80003f06270 */
[----:B------:R-:W1:Y:S01]  /*4670*/  LDC.64 R10, c[0x0][0xb18] ;  /* 0x0002c600ff0a7b82 */ /* 0x000e620000000a00 */
[----:B------:R-:W-:Y:S01]  /*4680*/  PRMT R0, RZ, 0x654, R0 ;  /* 0x00000654ff007816 */ /* 0x000fe20000000000 */
[----:B------:R-:W-:Y:S01]  /*4690*/  @!PT LDS RZ, [RZ] ;  /* 0x00000000fffff984 */ /* 0x000fe20000000800 */
[----:B------:R-:W-:Y:S01]  /*46a0*/  @!PT LDS RZ, [RZ] ;  /* 0x00000000fffff984 */ /* 0x000fe20000000800 */
[----:B------:R-:W-:Y:S01]  /*46b0*/  @!PT LDS RZ, [RZ] ;  /* 0x00000000fffff984 */ /* 0x000fe20000000800 */
[----:B------:R-:W-:Y:S01]  /*46c0*/  @!PT LDS RZ, [RZ] ;  /* 0x00000000fffff984 */ /* 0x000fe20000000800 */
[----:B------:R2:W-:Y:S06]  /*46d0*/  MEMBAR.ALL.CTA ;  /* 0x0000000000007992 */ /* 0x0005ec0000008000 */
[----:B--2---:R-:W2:Y:S01]  /*46e0*/  FENCE.VIEW.ASYNC.S ;  /* 0x00000000000073c6 */ /* 0x004ea20000000000 */
[----:B------:R-:W3:Y:S08]  /*46f0*/  @!P1 LDC R14, c[0x0][0xb20] ;  /* 0x0002c800ff0e9b82 */ /* 0x000ef00000000800 */
[----:B------:R-:W1:Y:S01]  /*4700*/  @!P1 LDC R9, c[0x0][0xb0c] ;  /* 0x0002c300ff099b82 */ /* 0x000e620000000800 */
[----:B--2---:R2:W-:Y:S01]  /*4710*/  SYNCS.ARRIVE.TRANS64.RED.A1T0 RZ, [R0+URZ], RZ ;  /* 0x000000ff00ff79a7 */ /* 0x0045e200081004ff */
[----:B----4-:R-:W-:Y:S04]  /*4720*/  LOP3.LUT P4, RZ, R18, 0x1, RZ, 0xc0, !PT ;  /* 0x0000000112ff7812 */ /* 0x010fe8000788c0ff */
[----:B------:R-:W-:Y:S09]  /*4730*/  P2R R112, PR, RZ, 0x10 ;  /* 0x00000010ff707803 */ /* 0x000ff20000000000 */
[----:B------:R-:W-:Y:S02]  /*4740*/  @P4 MOV R45, R16 ;  /* 0x00000010002d4202 */ /* 0x000fe40000000f00 */
[----:B------:R-:W-:Y:S01]  /*4750*/  @P4 LOP3.LUT R43, R17, 0xffff, RZ, 0xc0, !PT ;  /* 0x0000ffff112b4812 */ /* 0x000fe200078ec0ff */
[----:B--2---:R-:W-:Y:S06]  /*4760*/  @!P0 BRA `(.L_x_77) ;  /* 0x0000000000a48947 */ /* 0x004fec0003800000 */
[----:B------:R-:W-:Y:S01]  /*4770*/  IMAD.HI.U32 R21, R102, R39, RZ ;  /* 0x0000002766157227 */ /* 0x000fe200078e00ff */
[----:B------:R-:W-:Y:S02]  /*4780*/  ISETP.NE.AND P0, PT, R38, 0x1, PT ;  /* 0x000000012600780c */ /* 0x000fe40003f05270 */
[----:B------:R-:W-:Y:S01]  /*4790*/  ISETP.NE.AND P2, PT, R40, 0x1, PT ;  /* 0x000000012800780c */ /* 0x000fe20003f45270 */
[----:B------:R-:W-:Y:S01]  /*47a0*/  IMAD.HI.U32 R20, R101, R90, RZ ;  /* 0x0000005a65147227 */ /* 0x000fe200078e00ff */
[----:B------:R-:W-:Y:S02]  /*47b0*/  SHF.R.U32.HI R21, RZ, R100, R21 ;  /* 0x00000064ff157219 */ /* 0x000fe40000011615 */
[----:B------:R-:W-:Y:S01]  /*47c0*/  ISETP.NE.AND P3, PT, R42, 0x1, PT ;  /* 0x000000012a00780c */ /* 0x000fe20003f65270 */
[----:B------:R-:W-:Y:S01]  /*47d0*/  IMAD.HI.U32 R24, R45, R90, RZ ;  /* 0x0000005a2d187227 */ /* 0x000fe200078e00ff */
[----:B------:R-:W-:Y:S02]  /*47e0*/  SHF.R.U32.HI R20, RZ, R91, R20 ;  /* 0x0000005bff147219 */ /* 0x000fe40000011614 */
[----:B------:R-:W-:Y:S01]  /*47f0*/  SEL R3, R102, R21, !P0 ;  /* 0x0000001566037207 */ /* 0x000fe20004000000 */
[----:B------:R-:W-:Y:S01]  /*4800*/  IMAD.HI.U32 R21, R43, R39, RZ ;  /* 0x000000272b157227 */ /* 0x000fe200078e00ff */
[----:B------:R-:W-:Y:S02]  /*4810*/  SEL R7, R101, R20, !P3 ;  /* 0x0000001465077207 */ /* 0x000fe40005800000 */
[----:B------:R-:W-:Y:S01]  /*4820*/  SHF.R.U32.HI R24, RZ, R91, R24 ;  /* 0x0000005bff187219 */ /* 0x000fe20000011618 */
[-C--:B------:R-:W-:Y:S04]  /*4830*/  IMAD.HI.U32 R20, R3, R36.reuse, RZ ;  /* 0x0000002403147227 */ /* 0x080fe800078e00ff */
[----:B------:R-:W-:Y:S01]  /*4840*/  IMAD.HI.U32 R22, R7, R36, RZ ;  /* 0x0000002407167227 */ /* 0x000fe200078e00ff */
[-C--:B------:R-:W-:Y:S02]  /*4850*/  @P2 SHF.R.U32.HI R3, RZ, R37.reuse, R20 ;  /* 0x00000025ff032219 */ /* 0x080fe40000011614 */
[----:B------:R-:W-:Y:S02]  /*4860*/  SHF.R.U32.HI R20, RZ, R100, R21 ;  /* 0x00000064ff147219 */ /* 0x000fe40000011615 */
[----:B------:R-:W-:Y:S01]  /*4870*/  @P2 SHF.R.U32.HI R7, RZ, R37, R22 ;  /* 0x00000025ff072219 */ /* 0x000fe20000011616 */
[C---:B------:R-:W-:Y:S01]  /*4880*/  IMAD R2, R40.reuse, R3, RZ ;  /* 0x0000000328027224 */ /* 0x040fe200078e02ff */
[----:B------:R-:W-:Y:S02]  /*4890*/  SEL R5, R43, R20, !P0 ;  /* 0x000000142b057207 */ /* 0x000fe40004000000 */
[----:B------:R-:W-:Y:S01]  /*48a0*/  SEL R3, R45, R24, !P3 ;  /* 0x000000182d037207 */ /* 0x000fe20005800000 */
[----:B------:R-:W-:Y:S01]  /*48b0*/  IMAD R4, R40, R7, RZ ;  /* 0x0000000728047224 */ /* 0x000fe200078e02ff */
[C---:B------:R-:W-:Y:S01]  /*48c0*/  ISETP.GE.AND P0, PT, R5.reuse, R2, PT ;  /* 0x000000020500720c */ /* 0x040fe20003f06270 */
[----:B------:R-:W-:Y:S03]  /*48d0*/  IMAD.HI.U32 R6, R5, R36, RZ ;  /* 0x0000002405067227 */ /* 0x000fe600078e00ff */
[----:B------:R-:W-:Y:S01]  /*48e0*/  ISETP.GE.OR P0, PT, R3, R4, P0 ;  /* 0x000000040300720c */ /* 0x000fe20000706670 */
[----:B------:R-:W-:Y:S01]  /*48f0*/  IMAD.MOV R4, RZ, RZ, -R3 ;  /* 0x000000ffff047224 */ /* 0x000fe200078e0a03 */
[-C--:B------:R-:W-:Y:S03]  /*4900*/  SHF.R.U32.HI R6, RZ, R37.reuse, R6 ;  /* 0x00000025ff067219 */ /* 0x080fe60000011606 */
[----:B------:R-:W-:Y:S01]  /*4910*/  IMAD R45, R42, R4, R45 ;  /* 0x000000042a2d7224 */ /* 0x000fe200078e022d */
[----:B------:R-:W-:Y:S05]  /*4920*/  SEL R15, R5, R6, !P2 ;  /* 0x00000006050f7207 */ /* 0x000fea0005000000 */
[----:B------:R-:W-:Y:S02]  /*4930*/  IMAD.MOV R6, RZ, RZ, -R15 ;  /* 0x000000ffff067224 */ /* 0x000fe400078e0a0f */
[C---:B------:R-:W-:Y:S04]  /*4940*/  @!P0 IMAD.HI.U32 R2, R3.reuse, R36, RZ ;  /* 0x0000002403028227 */ /* 0x040fe800078e00ff */
[----:B------:R-:W-:Y:S01]  /*4950*/  IMAD R6, R40, R6, R5 ;  /* 0x0000000628067224 */ /* 0x000fe200078e0205 */
[----:B------:R-:W-:Y:S04]  /*4960*/  @!P0 SHF.R.U32.HI R2, RZ, R37, R2 ;  /* 0x00000025ff028219 */ /* 0x000fe80000011602 */
[----:B------:R-:W-:Y:S02]  /*4970*/  @!P0 SEL R0, R3, R2, !P2 ;  /* 0x0000000203008207 */ /* 0x000fe40005000000 */
[----:B------:R-:W-:Y:S02]  /*4980*/  IADD3 R2, PT, PT, -R5, RZ, RZ ;  /* 0x000000ff05027210 */ /* 0x000fe40007ffe1ff */
[----:B------:R-:W-:Y:S01]  /*4990*/  @!P0 IADD3 R8, PT, PT, R15, -R0, RZ ;  /* 0x800000000f088210 */ /* 0x000fe20007ffe0ff */
[----:B------:R-:W-:Y:S02]  /*49a0*/  @!P0 IMAD R0, R7, R6, R0 ;  /* 0x0000000607008224 */ /* 0x000fe400078e0200 */
[----:B------:R-:W-:Y:S02]  /*49b0*/  IMAD R43, R38, R2, R43 ;  /* 0x00000002262b7224 */ /* 0x000fe400078e022b */
[----:B------:R-:W-:Y:S02]  /*49c0*/  @!P0 IMAD R5, R8, R40, R3 ;  /* 0x0000002808058224 */ /* 0x000fe400078e0203 */
[----:B------:R-:W-:Y:S04]  /*49d0*/  @!P0 IMAD.MOV.U32 R3, RZ, RZ, R0 ;  /* 0x000000ffff038224 */ /* 0x000fe800078e0000 */
[----:B------:R-:W-:Y:S02]  /*49e0*/  IMAD R45, R3, R42, R45 ;  /* 0x0000002a032d7224 */ /* 0x000fe400078e022d */
[----:B------:R-:W-:Y:S07]  /*49f0*/  IMAD R43, R5, R38, R43 ;  /* 0x00000026052b7224 */ /* 0x000fee00078e022b */
.L_x_77:
[----:B------:R-:W-:Y:S01]  /*4a00*/  @!P1 IMAD.HI.U32 R0, R45, R12, RZ ;  /* 0x0000000c2d009227 */ /* 0x000fe200078e00ff */
[----:B-1----:R-:W-:Y:S01]  /*4a10*/  @!P1 ISETP.NE.AND P0, PT, R10, 0x1, PT ;  /* 0x000000010a00980c */ /* 0x002fe20003f05270 */
[----:B------:R-:W-:Y:S01]  /*4a20*/  ULOP3.LUT UP0, URZ, UR42, 0x1b0, URZ, 0xc0, !UPT ;  /* 0x000001b02aff7892 */ /* 0x000fe2000f80c0ff */
[----:B------:R-:W-:Y:S01]  /*4a30*/  @!P1 ISETP.NE.AND P2, PT, R9, 0x1, PT ;  /* 0x000000010900980c */ /* 0x000fe20003f45270 */
[----:B------:R-:W-:Y:S01]  /*4a40*/  @!P1 IMAD.HI.U32 R3, R43, R11, RZ ;  /* 0x0000000b2b039227 */ /* 0x000fe200078e00ff */
[----:B------:R-:W-:Y:S02]  /*4a50*/  @!P1 SHF.R.U32.HI R0, RZ, R13, R0 ;  /* 0x0000000dff009219 */ /* 0x000fe40000011600 */
[----:B------:R-:W-:Y:S01]  /*4a60*/  @P4 SHF.R.U32.HI R107, RZ, 0x10, R17 ;  /* 0x00000010ff6b4819 */ /* 0x000fe20000011611 */
[----:B------:R-:W-:Y:S01]  /*4a70*/  VIADD R113, R113, 0x1 ;  /* 0x0000000171717836 */ /* 0x000fe20000000000 */
[----:B---3--:R-:W-:Y:S02]  /*4a80*/  @!P1 SHF.R.U32.HI R2, RZ, R14, R3 ;  /* 0x0000000eff029219 */ /* 0x008fe40000011603 */
[----:B------:R-:W-:Y:S02]  /*4a90*/  @!P1 SEL R3, R45, R0, !P2 ;  /* 0x000000002d039207 */ /* 0x000fe40005000000 */
[----:B------:R-:W-:Y:S05]  /*4aa0*/  @!P1 SEL R2, R43, R2, !P0 ;  /* 0x000000022b029207 */ /* 0x000fea0004000000 */
[----:B------:R-:W-:Y:S02]  /*4ab0*/  @!P1 IMAD.IADD R0, R2, 0x1, -R3 ;  /* 0x0000000102009824 */ /* 0x000fe400078e0a03 */
[----:B------:R-:W-:Y:S02]  /*4ac0*/  @!P1 IMAD.IADD R2, R3, 0x1, -R2 ;  /* 0x0000000103029824 */ /* 0x000fe400078e0a02 */
[----:B------:R-:W-:Y:S02]  /*4ad0*/  @!P1 IMAD R45, R0, R9, R45 ;  /* 0x00000009002d9224 */ /* 0x000fe400078e022d */
[----:B------:R-:W-:Y:S01]  /*4ae0*/  @!P1 IMAD R43, R2, R10, R43 ;  /* 0x0000000a022b9224 */ /* 0x000fe200078e022b */
[----:B------:R-:W-:Y:S06]  /*4af0*/  BRA.U !UP0, `(.L_x_78) ;  /* 0x0000000108407547 */ /* 0x000fec000b800000 */
[----:B------:R-:W1:Y:S01]  /*4b00*/  LDCU.64 UR8, c[0x4][0x80] ;  /* 0x01001000ff0877ac */ /* 0x000e620008000a00 */
[----:B------:R-:W-:Y:S01]  /*4b10*/  MOV R3, 0x0 ;  /* 0x0000000000037802 */ /* 0x000fe20000000f00 */
[----:B------:R-:W-:Y:S02]  /*4b20*/  HFMA2 R12, -RZ, RZ, 0, 5.9604644775390625e-08 ;  /* 0x00000001ff0c7431 */ /* 0x000fe400000001ff */
[----:B------:R-:W-:Y:S02]  /*4b30*/  IMAD.MOV.U32 R8, RZ, RZ, 0x70 ;  /* 0x00000070ff087424 */ /* 0x000fe400078e00ff */
[----:B------:R-:W-:Y:S01]  /*4b40*/  IMAD.MOV.U32 R13, RZ, RZ, RZ ;  /* 0x000000ffff0d7224 */ /* 0x000fe200078e00ff */
[----:B------:R-:W2:Y:S01]  /*4b50*/  LDCU.64 UR6, c[0x4][0x88] ;  /* 0x01001100ff0677ac */ /* 0x000ea20008000a00 */
[----:B------:R-:W3:Y:S01]  /*4b60*/  LDC.64 R2, c[0x4][R3] ;  /* 0x0100000003027b82 */ /* 0x000ee20000000a00 */
[----:B------:R-:W4:Y:S01]  /*4b70*/  LDCU.64 UR4, c[0x4][0x8] ;  /* 0x01000100ff0477ac */ /* 0x000f220008000a00 */
[----:B-1----:R-:W-:Y:S01]  /*4b80*/  MOV R5, UR9 ;  /* 0x0000000900057c02 */ /* 0x002fe20008000f00 */
[----:B------:R-:W-:Y:S01]  /*4b90*/  IMAD.U32 R4, RZ, RZ, UR8 ;  /* 0x00000008ff047e24 */ /* 0x000fe2000f8e00ff */
[----:B--2---:R-:W-:Y:S01]  /*4ba0*/  MOV R7, UR7 ;  /* 0x0000000700077c02 */ /* 0x004fe20008000f00 */
[----:B------:R-:W-:Y:S01]  /*4bb0*/  IMAD.U32 R6, RZ, RZ, UR6 ;  /* 0x00000006ff067e24 */ /* 0x000fe2000f8e00ff */
[----:B----4-:R-:W-:Y:S01]  /*4bc0*/  MOV R11, UR5 ;  /* 0x00000005000b7c02 */ /* 0x010fe20008000f00 */
[----:B------:R-:W-:Y:S02]  /*4bd0*/  IMAD.U32 R10, RZ, RZ, UR4 ;  /* 0x00000004ff0a7e24 */ /* 0x000fe4000f8e00ff */
[----:B------:R-:W-:Y:S07]  /*4be0*/  LEPC R20, `(.L_x_78) ;  /* 0x000000001014794e */ /* 0x000fee0000000000 */
[----:B---3-5:R-:W-:Y:S05]  /*4bf0*/  CALL.ABS.NOINC R2 ;  /* 0x0000000002007343 */ /* 0x028fea0003c00000 */
.L_x_78:
[----:B------:R-:W-:Y:S01]  /*4c00*/  LOP3.LUT P0, RZ, R111, 0x1b0, RZ, 0xc0, !PT ;  /* 0x000001b06fff7812 */ /* 0x000fe2000780c0ff */
[----:B------:R-:W-:Y:S11]  /*4c10*/  BSSY.RECONVERGENT B6, `(.L_x_79) ;  /* 0x0000013000067945 */ /* 0x000ff60003800200 */
[----:B------:R-:W-:Y:S01]  /*4c20*/  @!UPT UIADD3 URZ, UPT, UPT, URZ, URZ, URZ ;  /* 0x000000fffffff290 */ /* 0x000fe2000fffe0ff */
[----:B------:R-:W-:Y:S05]  /*4c30*/  @!P0 BRA `(.L_x_80) ;  /* 0x0000000000408947 */ /* 0x000fea0003800000 */
        /* <DEDUP_REMOVED lines=16> */
.L_x_80:
[----:B------:R-:W-:Y:S05]  /*4d40*/  BSYNC.RECONVERGENT B6 ;  /* 0x0000000000067941 */ /* 0x000fea0003800200 */
.L_x_79:
[----:B------:R-:W-:Y:S01]  /*4d50*/  ISETP.NE.U32.AND P3, PT, R88, RZ, PT ;  /* 0x000000ff5800720c */ /* 0x000fe20003f65070 */
[----:B------:R-:W-:Y:S01]  /*4d60*/  UISETP.NE.AND UP1, UPT, UR44, URZ, UPT ;  /* 0x000000ff2c00728c */ /* 0x000fe2000bf25270 */
[----:B------:R-:W-:Y:S02]  /*4d70*/  ISETP.NE.U32.AND P4, PT, R84, RZ, PT ;  /* 0x000000ff5400720c */ /* 0x000fe40003f85070 */
[----:B------:R-:W-:Y:S02]  /*4d80*/  ISETP.NE.AND.EX P3, PT, R89, RZ, PT, P3 ;  /* 0x000000ff5900720c */ /* 0x000fe40003f65330 */
[----:B------:R-:W-:Y:S02]  /*4d90*/  PLOP3.LUT P1, PT, PT, PT, PT, 0x8, 0x80 ;  /* 0x000000000080781c */ /* 0x000fe40003f2e170 */
[----:B------:R-:W-:Y:S02]  /*4da0*/  PLOP3.LUT P0, PT, PT, PT, UP1, 0x80, 0x8 ;  /* 0x000000000008781c */ /* 0x000fe40003f0f018 */
[----:B------:R-:W-:Y:S02]  /*4db0*/  ISETP.NE.AND.EX P4, PT, R85, RZ, PT, P4 ;  /* 0x000000ff5500720c */ /* 0x000fe40003f85340 */
[----:B------:R-:W1:Y:S09]  /*4dc0*/  @UP1 LDCU.64 UR4, c[0x0][0x888] ;  /* 0x00011100ff0417ac */ /* 0x000e720008000a00 */
[----:B------:R-:W-:Y:S01]  /*4dd0*/  @P0 PLOP3.LUT P1, PT, P3, PT, PT, 0x80, 0x8 ;  /* 0x000000000008081c */ /* 0x000fe20001f2f070 */
[----:B-1----:R-:W-:Y:S04]  /*4de0*/  @UP1 UISETP.NE.U32.AND UP0, UPT, UR4, URZ, UPT ;  /* 0x000000ff0400128c */ /* 0x002fe8000bf05070 */
[----:B------:R-:W-:Y:S04]  /*4df0*/  @UP1 UISETP.NE.AND.EX UP0, UPT, UR5, URZ, UPT, UP0 ;  /* 0x000000ff0500128c */ /* 0x000fe8000bf05300 */
[----:B------:R-:W-:Y:S01]  /*4e00*/  @UP1 USEL UR4, URZ, 0xffffffff, UP0 ;  /* 0xffffffffff041887 */ /* 0x000fe20008000000 */
[----:B------:R-:W-:Y:S11]  /*4e10*/  @!P3 BRA `(.L_x_81) ;  /* 0x00000000002cb947 */ /* 0x000ff60003800000 */
[----:B------:R-:W-:Y:S01]  /*4e20*/  ISETP.NE.U32.AND P2, PT, R86, RZ, PT ;  /* 0x000000ff5600720c */ /* 0x000fe20003f45070 */
[----:B------:R-:W-:Y:S03]  /*4e30*/  IMAD.MOV.U32 R98, RZ, RZ, 0x1 ;  /* 0x00000001ff627424 */ /* 0x000fe600078e00ff */
[----:B------:R-:W-:Y:S11]  /*4e40*/  ISETP.NE.AND.EX P2, PT, R87, RZ, PT, P2 ;  /* 0x000000ff5700720c */ /* 0x000ff60003f45320 */
[----:B------:R-:W-:Y:S02]  /*4e50*/  @!UPT UIADD3 URZ, UPT, UPT, URZ, URZ, URZ ;  /* 0x000000fffffff290 */ /* 0x000fe4000fffe0ff */
[----:B------:R-:W1:Y:S01]  /*4e60*/  @P2 LDC.64 R2, c[0x0][0x888] ;  /* 0x00022200ff022b82 */ /* 0x000e620000000a00 */
[----:B------:R-:W-:Y:S04]  /*4e70*/  @P2 IMAD R0, R88, UR36, RZ ;  /* 0x0000002458002c24 */ /* 0x000fe8000f8e02ff */
[----:B-1----:R-:W-:Y:S04]  /*4e80*/  @P2 IMAD.WIDE R2, R0, 0x4, R2 ;  /* 0x0000000400022825 */ /* 0x002fe800078e0202 */
[----:B------:R-:W-:Y:S01]  /*4e90*/  HFMA2 R0, -RZ, RZ, 0, 5.9604644775390625e-08 ;  /* 0x00000001ff007431 */ /* 0x000fe200000001ff */
[----:B-----5:R1:W5:Y:S04]  /*4ea0*/  @P2 LDG.E R48, desc[UR40][R2.64] ;  /* 0x0000002802302981 */ /* 0x020368000c1e1900 */
[----:B------:R-:W-:Y:S01]  /*4eb0*/  @!P2 PRMT R98, R0, 0x7610, R98 ;  /* 0x000076100062a816 */ /* 0x000fe20000000062 */
[----:B-1----:R-:W2:Y:S06]  /*4ec0*/  @!P2 LDC R48, c[0x0][0x880] ;  /* 0x00022000ff30ab82 */ /* 0x002eac0000000800 */
.L_x_81:
[----:B------:R-:W-:Y:S05]  /*4ed0*/  @!P4 BRA `(.L_x_82) ;  /* 0x000000000020c947 */ /* 0x000fea0003800000 */
[----:B------:R-:W-:Y:S04]  /*4ee0*/  ISETP.NE.U32.AND P2, PT, R82, RZ, PT ;  /* 0x000000ff5200720c */ /* 0x000fe80003f45070 */
[----:B------:R-:W-:Y:S11]  /*4ef0*/  ISETP.NE.AND.EX P2, PT, R83, RZ, PT, P2 ;  /* 0x000000ff5300720c */ /* 0x000ff60003f45320 */
[----:B------:R-:W-:Y:S02]  /*4f00*/  @!UPT UIADD3 URZ, UPT, UPT, URZ, URZ, URZ ;  /* 0x000000fffffff290 */ /* 0x000fe4000fffe0ff */
[----:B------:R-:W1:Y:S01]  /*4f10*/  @P2 LDC.64 R2, c[0x0][0x8a8] ;  /* 0x00022a00ff022b82 */ /* 0x000e620000000a00 */
[----:B------:R-:W-:Y:S04]  /*4f20*/  @P2 IMAD R0, R84, UR36, RZ ;  /* 0x0000002454002c24 */ /* 0x000fe8000f8e02ff */
[----:B-1----:R-:W-:Y:S05]  /*4f30*/  @P2 IMAD.WIDE R2, R0, 0x4, R2 ;  /* 0x0000000400022825 */ /* 0x002fea00078e0202 */
[----:B-----5:R1:W5:Y:S02]  /*4f40*/  @P2 LDG.E R47, desc[UR40][R2.64] ;  /* 0x00000028022f2981 */ /* 0x020364000c1e1900 */
[----:B-1----:R-:W3:Y:S02]  /*4f50*/  @!P2 LDC R47, c[0x0][0x8a0] ;  /* 0x00022800ff2fab82 */ /* 0x002ee40000000800 */
.L_x_82:
[----:B--2--5:R-:W-:Y:S01]  /*4f60*/  @P0 ISETP.NE.AND P4, PT, R48, RZ, PT ;  /* 0x000000ff3000020c */ /* 0x024fe20003f85270 */
[----:B------:R-:W-:Y:S01]  /*4f70*/  IMAD.U32 R0, RZ, RZ, UR4 ;  /* 0x00000004ff007e24 */ /* 0x000fe2000f8e00ff */
[----:B------:R-:W-:Y:S01]  /*4f80*/  @P0 LOP3.LUT P2, RZ, R98, 0xff, RZ, 0xc0, !PT ;  /* 0x000000ff62ff0812 */ /* 0x000fe2000784c0ff */
[----:B------:R-:W-:Y:S01]  /*4f90*/  BSSY B1, `(.L_x_83) ;  /* 0x0000039000017945 */ /* 0x000fe20003800000 */
[----:B------:R-:W-:Y:S02]  /*4fa0*/  @P0 SEL R9, RZ, 0xffffffff, P4 ;  /* 0xffffffffff090807 */ /* 0x000fe40002000000 */
[----:B------:R-:W-:Y:S02]  /*4fb0*/  CS2R R58, SRZ ;  /* 0x00000000003a7805 */ /* 0x000fe4000001ff00 */
[----:B------:R-:W-:Y:S02]  /*4fc0*/  LEA R92, R44, UR43, 0x3 ;  /* 0x0000002b2c5c7c11 */ /* 0x000fe4000f8e18ff */
[----:B------:R-:W-:Y:S02]  /*4fd0*/  CS2R R56, SRZ ;  /* 0x0000000000387805 */ /* 0x000fe4000001ff00 */
[----:B------:R-:W-:Y:S02]  /*4fe0*/  @P1 SEL R9, R0, R9, !P2 ;  /* 0x0000000900091207 */ /* 0x000fe40005000000 */
[----:B------:R-:W-:Y:S02]  /*4ff0*/  CS2R R54, SRZ ;  /* 0x0000000000367805 */ /* 0x000fe4000001ff00 */
[----:B------:R-:W-:Y:S02]  /*5000*/  SHF.L.U32 R7, R110, 0x1f, RZ ;  /* 0x0000001f6e077819 */ /* 0x000fe400000006ff */
[----:B------:R-:W-:Y:S02]  /*5010*/  CS2R R52, SRZ ;  /* 0x0000000000347805 */ /* 0x000fe4000001ff00 */
[----:B------:R-:W-:Y:S02]  /*5020*/  @P0 LOP3.LUT R9, R9, 0x1, RZ, 0xc0, !PT ;  /* 0x0000000109090812 */ /* 0x000fe400078ec0ff */
[C---:B------:R-:W-:Y:S02]  /*5030*/  LEA.HI R5, R44.reuse, R44, RZ, 0x1 ;  /* 0x0000002c2c057211 */ /* 0x040fe400078f08ff */
[----:B------:R-:W-:Y:S02]  /*5040*/  ISETP.NE.U32.OR P1, PT, R9, 0x1, !P0 ;  /* 0x000000010900780c */ /* 0x000fe40004725470 */
[----:B------:R-:W-:Y:S01]  /*5050*/  PLOP3.LUT P5, PT, PT, PT, PT, 0x8, 0x80 ;  /* 0x000000000080781c */ /* 0x000fe20003fae170 */
[C---:B------:R-:W-:Y:S01]  /*5060*/  IMAD.SHL.U32 R3, R5.reuse, 0x20, RZ ;  /* 0x0000002005037824 */ /* 0x040fe200078e00ff */
[----:B------:R-:W-:Y:S04]  /*5070*/  LOP3.LUT R5, R5, 0xffe, RZ, 0xc0, !PT ;  /* 0x00000ffe05057812 */ /* 0x000fe800078ec0ff */
[----:B------:R-:W-:Y:S01]  /*5080*/  LOP3.LUT R3, R3, 0xffffffc0, RZ, 0xc0, !PT ;  /* 0xffffffc003037812 */ /* 0x000fe200078ec0ff */
[----:B------:R-:W-:Y:S04]  /*5090*/  IMAD.IADD R32, R44, 0x1, -R5 ;  /* 0x000000012c207824 */ /* 0x000fe800078e0a05 */
[----:B------:R-:W-:Y:S01]  /*50a0*/  @P1 SHF.L.U32 R2, R108, 0x1f, RZ ;  /* 0x0000001f6c021819 */ /* 0x000fe200000006ff */
[----:B------:R-:W-:Y:S03]  /*50b0*/  IMAD.IADD R3, R46, 0x1, R3 ;  /* 0x000000012e037824 */ /* 0x000fe600078e0203 */
[----:B------:R-:W1:Y:S01]  /*50c0*/  @P1 SYNCS.PHASECHK.TRANS64.TRYWAIT P0, [UR43+0x30], R2 ;  /* 0x00003002ff0015a7 */ /* 0x000e62000800112b */
[----:B------:R-:W-:Y:S01]  /*50d0*/  IMAD R32, R32, 0x100000, R3 ;  /* 0x0010000020207824 */ /* 0x000fe200078e0203 */
[----:B------:R2:W4:Y:S01]  /*50e0*/  SYNCS.PHASECHK.TRANS64.TRYWAIT P4, [R92+URZ+0x70], R7 ;  /* 0x000070075c0075a7 */ /* 0x00052200080811ff */
[----:B-1----:R-:W-:Y:S01]  /*50f0*/  @P1 PLOP3.LUT P5, PT, P0, PT, PT, 0x8, 0x80 ;  /* 0x000000000080181c */ /* 0x002fe200007ae170 */
[----:B------:R-:W-:Y:S01]  /*5100*/  @!UPT UIADD3 URZ, UPT, UPT, URZ, URZ, URZ ;  /* 0x000000fffffff290 */ /* 0x000fe2000fffe0ff */
[----:B--2---:R-:W-:Y:S11]  /*5110*/  @!P1 BRA `(.L_x_84) ;  /* 0x0000000000809947 */ /* 0x004ff60003800000 */
[----:B------:R-:W-:Y:S01]  /*5120*/  ISETP.NE.U32.AND P0, PT, RZ, UR38, PT ;  /* 0x00000026ff007c0c */ /* 0x000fe2000bf05070 */
[----:B------:R-:W-:Y:S01]  /*5130*/  BSSY B0, `(.L_x_85) ;  /* 0x0000012000007945 */ /* 0x000fe20003800000 */
[----:B------:R-:W-:Y:S02]  /*5140*/  ISETP.NE.AND P2, PT, R48, RZ, PT ;  /* 0x000000ff3000720c */ /* 0x000fe40003f45270 */
[----:B------:R-:W-:Y:S02]  /*5150*/  CS2R R54, SRZ ;  /* 0x0000000000367805 */ /* 0x000fe4000001ff00 */
[----:B------:R-:W-:Y:S02]  /*5160*/  ISETP.NE.AND.EX P0, PT, RZ, UR39, PT, P0 ;  /* 0x00000027ff007c0c */ /* 0x000fe4000bf05300 */
[----:B------:R-:W-:Y:S02]  /*5170*/  CS2R R52, SRZ ;  /* 0x0000000000347805 */ /* 0x000fe4000001ff00 */
[----:B------:R-:W-:Y:S02]  /*5180*/  LOP3.LUT P1, RZ, R98, 0xff, RZ, 0xc0, !PT ;  /* 0x000000ff62ff7812 */ /* 0x000fe4000782c0ff */
[----:B------:R-:W-:Y:S02]  /*5190*/  CS2R R58, SRZ ;  /* 0x00000000003a7805 */ /* 0x000fe4000001ff00 */
[----:B------:R-:W-:Y:S02]  /*51a0*/  SEL R0, RZ, 0xffffffff, P2 ;  /* 0xffffffffff007807 */ /* 0x000fe40001000000 */
[----:B------:R-:W-:Y:S02]  /*51b0*/  CS2R R56, SRZ ;  /* 0x0000000000387805 */ /* 0x000fe4000001ff00 */
[----:B------:R-:W-:Y:S04]  /*51c0*/  SEL R3, RZ, 0xffffffff, P0 ;  /* 0xffffffffff037807 */ /* 0x000fe80000000000 */
[----:B------:R-:W-:Y:S04]  /*51d0*/  @P3 SEL R0, R3, R0, !P1 ;  /* 0x0000000003003207 */ /* 0x000fe80004800000 */
[----:B------:R-:W-:Y:S04]  /*51e0*/  LOP3.LUT R0, R0, 0x1, RZ, 0xc0, !PT ;  /* 0x0000000100007812 */ /* 0x000fe800078ec0ff */
[----:B------:R-:W-:Y:S01]  /*51f0*/  ISETP.NE.U32.AND P0, PT, R0, 0x1, PT ;  /* 0x000000010000780c */ /* 0x000fe20003f05070 */
[----:B------:R-:W-:Y:S01]  /*5200*/  @!UPT UIADD3 URZ, UPT, UPT, URZ, URZ, URZ ;  /* 0x000000fffffff290 */ /* 0x000fe2000fffe0ff */
[----:B------:R-:W-:Y:S11]  /*5210*/  @!P5 BRA `(.L_x_86) ;  /* 0x00000000000cd947 */ /* 0x000ff60003800000 */
[----:B------:R-:W-:Y:S04]  /*5220*/  SHF.L.U32 R3, R108, 0x1f, RZ ;  /* 0x0000001f6c037819 */ /* 0x000fe800000006ff */
[----:B------:R-:W1:Y:S02]  /*5230*/  SYNCS.PHASECHK.TRANS64.TRYWAIT P1, [UR43+0x30], R3 ;  /* 0x00003003ff0075a7 */ /* 0x000e64000802112b */
[----:B-1----:R-:W-:Y:S05]  /*5240*/  @!P1 BRA `(.L_x_87) ;  /* 0x0000001400589947 */ /* 0x002fea0003800000 */
.L_x_86:
[----:B------:R-:W-:Y:S05]  /*5250*/  BSYNC B0 ;  /* 0x0000000000007941 */ /* 0x000fea0003800000 */
.L_x_85:
[----:B------:R2:W1:Y:S01]  /*5260*/  @P0 LDS.128 R52, [R105+UR43+0x200] ;  /* 0x0002002b69340984 */ /* 0x0004620008000c00 */
[----:B------:R-:W-:Y:S01]  /*5270*/  UIADD3 UR4, UPT, UPT, UR43, 0x38, URZ ;  /* 0x000000382b047890 */ /* 0x000fe2000fffe0ff */
[----:B------:R-:W-:Y:S02]  /*5280*/  LOP3.LUT R108, R108, 0x1, RZ, 0x3c, !PT ;  /* 0x000000016c6c7812 */ /* 0x000fe400078e3cff */
[----:B------:R2:W1:Y:S01]  /*5290*/  @P0 LDS.128 R56, [R104+0x10] ;  /* 0x0000100068380984 */ /* 0x0004620000000c00 */
[----:B------:R-:W-:Y:S01]  /*52a0*/  UPRMT UR4, UR37, 0x654, UR4 ;  /* 0x0000065425047896 */ /* 0x000fe20008000004 */
[----:B------:R-:W-:Y:S01]  /*52b0*/  @!PT LDS RZ, [RZ] ;  /* 0x00000000fffff984 */ /* 0x000fe20000000800 */
[----:B------:R-:W-:Y:S01]  /*52c0*/  @!PT LDS RZ, [RZ] ;  /* 0x00000000fffff984 */ /* 0x000fe20000000800 */
[----:B------:R-:W-:Y:S01]  /*52d0*/  @!PT LDS RZ, [RZ] ;  /* 0x00000000fffff984 */ /* 0x000fe20000000800 */
[----:B------:R-:W-:Y:S01]  /*52e0*/  @!PT LDS RZ, [RZ] ;  /* 0x00000000fffff984 */ /* 0x000fe20000000800 */
[----:B------:R5:W-:Y:S06]  /*52f0*/  MEMBAR.ALL.CTA ;  /* 0x0000000000007992 */ /* 0x000bec0000008000 */
[----:B-----5:R-:W5:Y:S02]  /*5300*/  FENCE.VIEW.ASYNC.S ;  /* 0x00000000000073c6 */ /* 0x020f640000000000 */
[----:B-----5:R-:W-:Y:S03]  /*5310*/  SYNCS.ARRIVE.TRANS64.RED.A1T0 RZ, [UR4], RZ ;  /* 0x000000ffffff79a7 */ /* 0x020fe60008100404 */
.L_x_84:
[----:B------:R-:W-:Y:S05]  /*5320*/  BSYNC B1 ;  /* 0x0000000000017941 */ /* 0x000fea0003800000 */
.L_x_83:
[----:B-1----:R-:W-:Y:S04]  /*5330*/  SHF.R.U32.HI R3, RZ, 0x15, R32 ;  /* 0x00000015ff037819 */ /* 0x002fe80000011620 */
[----:B------:R-:W-:Y:S01]  /*5340*/  LOP3.LUT P0, RZ, R3, 0x3, R106, 0x48, !PT ;  /* 0x0000000303ff7812 */ /* 0x000fe2000780486a */
[----:B------:R-:W-:Y:S01]  /*5350*/  @!UPT UIADD3 URZ, UPT, UPT, URZ, URZ, URZ ;  /* 0x000000fffffff290 */ /* 0x000fe2000fffe0ff */
[----:B----4-:R-:W-:Y:S11]  /*5360*/  @P4 BRA `(.L_x_88) ;  /* 0x0000000000084947 */ /* 0x010ff60003800000 */
[----:B------:R-:W1:Y:S02]  /*5370*/  SYNCS.PHASECHK.TRANS64.TRYWAIT P1, [R92+URZ+0x70], R7 ;  /* 0x000070075c0075a7 */ /* 0x000e6400080211ff */
[----:B-1----:R-:W-:Y:S05]  /*5380*/  @!P1 BRA `(.L_x_89) ;  /* 0x0000001400209947 */ /* 0x002fea0003800000 */
.L_x_88:
[----:B------:R-:W-:Y:S05]  /*5390*/  @!P0 BRA `(.L_x_90) ;  /* 0x0000000000408947 */ /* 0x000fea0003800000 */
[----:B------:R-:W4:Y:S01]  /*53a0*/  LDCU.64 UR8, c[0x4][0x70] ;  /* 0x01000e00ff0877ac */ /* 0x000f220008000a00 */
[----:B------:R-:W-:Y:S01]  /*53b0*/  MOV R3, 0x0 ;  /* 0x0000000000037802 */ /* 0x000fe20000000f00 */
[----:B------:R-:W-:Y:S02]  /*53c0*/  HFMA2 R12, -RZ, RZ, 0, 5.9604644775390625e-08 ;  /* 0x00000001ff0c7431 */ /* 0x000fe400000001ff */
[----:B------:R-:W-:Y:S02]  /*53d0*/  IMAD.MOV.U32 R8, RZ, RZ, 0x192 ;  /* 0x00000192ff087424 */ /* 0x000fe400078e00ff */
[----:B------:R-:W-:Y:S01]  /*53e0*/  IMAD.MOV.U32 R13, RZ, RZ, RZ ;  /* 0x000000ffff0d7224 */ /* 0x000fe200078e00ff */
[----:B------:R-:W1:Y:S01]  /*53f0*/  LDCU.64 UR6, c[0x4][0x78] ;  /* 0x01000f00ff0677ac */ /* 0x000e620008000a00 */
[----:B------:R-:W2:Y:S01]  /*5400*/  LDC.64 R2, c[0x4][R3] ;  /* 0x0100000003027b82 */ /* 0x000ea20000000a00 */
[----:B------:R-:W5:Y:S01]  /*5410*/  LDCU.64 UR4, c[0x4][0x10] ;  /* 0x01000200ff0477ac */ /* 0x000f620008000a00 */
[----:B----4-:R-:W-:Y:S01]  /*5420*/  MOV R5, UR9 ;  /* 0x0000000900057c02 */ /* 0x010fe20008000f00 */
[----:B------:R-:W-:Y:S01]  /*5430*/  IMAD.U32 R4, RZ, RZ, UR8 ;  /* 0x00000008ff047e24 */ /* 0x000fe2000f8e00ff */
[----:B-1----:R-:W-:Y:S01]  /*5440*/  MOV R7, UR7 ;  /* 0x0000000700077c02 */ /* 0x002fe20008000f00 */
[----:B------:R-:W-:Y:S01]  /*5450*/  IMAD.U32 R6, RZ, RZ, UR6 ;  /* 0x00000006ff067e24 */ /* 0x000fe2000f8e00ff */
[----:B-----5:R-:W-:Y:S01]  /*5460*/  MOV R11, UR5 ;  /* 0x00000005000b7c02 */ /* 0x020fe20008000f00 */
[----:B------:R-:W-:Y:S02]  /*5470*/  IMAD.U32 R10, RZ, RZ, UR4 ;  /* 0x00000004ff0a7e24 */ /* 0x000fe4000f8e00ff */
[----:B------:R-:W-:Y:S07]  /*5480*/  LEPC R20, `(.L_x_90) ;  /* 0x000000001014794e */ /* 0x000fee0000000000 */
[----:B--23--:R-:W-:Y:S05]  /*5490*/  CALL.ABS.NOINC R2 ;  /* 0x0000000002007343 */ /* 0x00cfea0003c00000 */
.L_x_90:
[----:B------:R-:W-:Y:S01]  /*54a0*/  LOP3.LUT P0, RZ, R103, 0x60, RZ, 0xc0, !PT ;  /* 0x0000006067ff7812 */ /* 0x000fe2000780c0ff */
[----:B------:R-:W-:Y:S05]  /*54b0*/  WARPSYNC.ALL ;  /* 0x0000000000007948 */ /* 0x000fea0003800000 */
[----:B------:R-:W-:Y:S01]  /*54c0*/  IMAD.SHL.U32 R78, R53, 0x100, RZ ;  /* 0x00000100354e7824 */ /* 0x000fe200078e00ff */
[----:B------:R-:W-:Y:S01]  /*54d0*/  R2UR UR4, R32 ;  /* 0x00000000200472ca */ /* 0x000fe200000e0000 */
[----:B------:R-:W-:Y:S01]  /*54e0*/  IMAD.SHL.U32 R72, R55, 0x100, RZ ;  /* 0x0000010037487824 */ /* 0x000fe200078e00ff */
[C---:B------:R-:W-:Y:S01]  /*54f0*/  SHF.L.U32 R50, R52.reuse, 0x10, RZ ;  /* 0x0000001034327819 */ /* 0x040fe200000006ff */
[----:B------:R-:W-:Y:S01]  /*5500*/  IMAD.SHL.U32 R66, R57, 0x100, RZ ;  /* 0x0000010039427824 */ /* 0x000fe200078e00ff */
[C---:B------:R-:W-:Y:S01]  /*5510*/  PRMT R49, R52.reuse, 0x8880, RZ ;  /* 0x0000888034317816 */ /* 0x040fe200000000ff */
[----:B------:R-:W-:Y:S01]  /*5520*/  IMAD.SHL.U32 R60, R59, 0x100, RZ ;  /* 0x000001003b3c7824 */ /* 0x000fe200078e00ff */
[----:B------:R-:W-:Y:S01]  /*5530*/  SHF.L.U32 R51, R52, 0x8, RZ ;  /* 0x0000000834337819 */ /* 0x000fe200000006ff */
[----:B------:R-:W-:Y:S01]  /*5540*/  BSSY.RECONVERGENT B0, `(.L_x_91) ;  /* 0x00000a0000007945 */ /* 0x000fe20003800200 */
[----:B------:R-:W-:Y:S02]  /*5550*/  SHF.R.S32.HI R50, RZ, 0x18, R50 ;  /* 0x00000018ff327819 */ /* 0x000fe40000011432 */
[C---:B------:R-:W-:Y:S02]  /*5560*/  PRMT R80, R53.reuse, 0x8880, RZ ;  /* 0x0000888035507816 */ /* 0x040fe400000000ff */
[----:B------:R-:W-:Y:S01]  /*5570*/  SHF.R.S32.HI R51, RZ, 0x18, R51 ;  /* 0x00000018ff337819 */ /* 0x000fe20000011433 */
[----:B-1----:R-:W-:Y:S01]  /*5580*/  LDTM.16dp32bit_t0_t15.x32 R4, tmem[UR4] ;  /* 0x00000004000479ee */ /* 0x002fe20008a80000 */
[----:B------:R-:W3:Y:S01]  /*5590*/  LDTM.16dp32bit_t16_t31.x32 R4, tmem[UR4+0x20] ;  /* 0x00002004000479ee */ /* 0x000ee20008aa0000 */
[----:B------:R-:W-:Y:S01]  /*55a0*/  NOP ;  /* 0x0000000000007918 */ /* 0x000fe20000000000 */
[----:B------:R-:W-:Y:S02]  /*55b0*/  R2UR UR5, R92 ;  /* 0x000000005c0572ca */ /* 0x000fe400000e0000 */
[----:B------:R-:W-:Y:S02]  /*55c0*/  SHF.R.S32.HI R52, RZ, 0x18, R52 ;  /* 0x00000018ff347819 */ /* 0x000fe40000011434 */
[----:B------:R-:W-:Y:S02]  /*55d0*/  SHF.L.U32 R79, R53, 0x10, RZ ;  /* 0x00000010354f7819 */ /* 0x000fe400000006ff */
[C---:B------:R-:W-:Y:S02]  /*55e0*/  PRMT R77, R54.reuse, 0x8880, RZ ;  /* 0x00008880364d7816 */ /* 0x040fe400000000ff */
[----:B------:R-:W-:Y:S02]  /*55f0*/  SHF.R.S32.HI R53, RZ, 0x18, R53 ;  /* 0x00000018ff357819 */ /* 0x000fe40000011435 */
[----:B------:R-:W-:Y:S02]  /*5600*/  SHF.L.U32 R76, R54, 0x10, RZ ;  /* 0x00000010364c7819 */ /* 0x000fe400000006ff */
[C---:B------:R-:W-:Y:S01]  /*5610*/  PRMT R74, R55.reuse, 0x8880, RZ ;  /* 0x00008880374a7816 */ /* 0x040fe200000000ff */
[----:B------:R-:W-:Y:S01]  /*5620*/  UIADD3 UR5, UPT, UPT, UR5, 0x90, URZ ;  /* 0x0000009005057890 */ /* 0x000fe2000fffe0ff */
[----:B------:R-:W-:Y:S02]  /*5630*/  SHF.L.U32 R73, R55, 0x10, RZ ;  /* 0x0000001037497819 */ /* 0x000fe400000006ff */
[C---:B------:R-:W-:Y:S01]  /*5640*/  PRMT R71, R56.reuse, 0x8880, RZ ;  /* 0x0000888038477816 */ /* 0x040fe200000000ff */
[----:B------:R-:W-:Y:S01]  /*5650*/  UPRMT UR5, UR37, 0x654, UR5 ;  /* 0x0000065425057896 */ /* 0x000fe20008000005 */
[----:B------:R-:W-:Y:S02]  /*5660*/  SHF.R.S32.HI R55, RZ, 0x18, R55 ;  /* 0x00000018ff377819 */ /* 0x000fe40000011437 */
[----:B------:R-:W-:Y:S01]  /*5670*/  SHF.L.U32 R70, R56, 0x10, RZ ;  /* 0x0000001038467819 */ /* 0x000fe200000006ff */
[----:B---3--:R-:W-:Y:S01]  /*5680*/  IMAD R4, R47, R4, RZ ;  /* 0x000000042f047224 */ /* 0x008fe200078e02ff */
[----:B------:R-:W-:Y:S01]  /*5690*/  PRMT R68, R57, 0x8880, RZ ;  /* 0x0000888039447816 */ /* 0x000fe200000000ff */
[----:B------:R-:W-:Y:S01]  /*56a0*/  IMAD R5, R47, R5, RZ ;  /* 0x000000052f057224 */ /* 0x000fe200078e02ff */
[----:B------:R-:W-:Y:S01]  /*56b0*/  SHF.L.U32 R67, R57, 0x10, RZ ;  /* 0x0000001039437819 */ /* 0x000fe200000006ff */
[----:B------:R-:W-:Y:S01]  /*56c0*/  IMAD R6, R47, R6, RZ ;  /* 0x000000062f067224 */ /* 0x000fe200078e02ff */
[----:B------:R-:W-:Y:S01]  /*56d0*/  SYNCS.ARRIVE.TRANS64.RED.A1T0 RZ, [UR5], RZ ;  /* 0x000000ffffff79a7 */ /* 0x000fe20008100405 */
[----:B------:R-:W-:Y:S01]  /*56e0*/  IMAD R4, R49, R48, R4 ;  /* 0x0000003031047224 */ /* 0x000fe200078e0204 */
[----:B------:R-:W-:Y:S01]  /*56f0*/  MOV R49, R80 ;  /* 0x0000005000317202 */ /* 0x000fe20000000f00 */
[----:B------:R-:W-:Y:S01]  /*5700*/  IMAD R7, R47, R7, RZ ;  /* 0x000000072f077224 */ /* 0x000fe200078e02ff */
[----:B------:R-:W-:Y:S01]  /*5710*/  PRMT R65, R58, 0x8880, RZ ;  /* 0x000088803a417816 */ /* 0x000fe200000000ff */
[-C--:B------:R-:W-:Y:S01]  /*5720*/  IMAD R5, R50, R48.reuse, R5 ;  /* 0x0000003032057224 */ /* 0x080fe200078e0205 */
[----:B------:R-:W-:Y:S01]  /*5730*/  SHF.R.S32.HI R50, RZ, 0x18, R79 ;  /* 0x00000018ff327819 */ /* 0x000fe2000001144f */
[----:B------:R-:W-:Y:S01]  /*5740*/  IMAD R6, R51, R48, R6 ;  /* 0x0000003033067224 */ /* 0x000fe200078e0206 */
[----:B------:R-:W-:Y:S01]  /*5750*/  SHF.R.S32.HI R51, RZ, 0x18, R78 ;  /* 0x00000018ff337819 */ /* 0x000fe2000001144e */
[C---:B------:R-:W-:Y:S01]  /*5760*/  IMAD R8, R47.reuse, R8, RZ ;  /* 0x000000082f087224 */ /* 0x040fe200078e02ff */
[----:B------:R-:W-:Y:S01]  /*5770*/  SHF.R.S32.HI R57, RZ, 0x18, R57 ;  /* 0x00000018ff397819 */ /* 0x000fe20000011439 */
[----:B------:R-:W-:Y:S01]  /*5780*/  IMAD R7, R52, R48, R7 ;  /* 0x0000003034077224 */ /* 0x000fe200078e0207 */
[----:B------:R-:W-:Y:S01]  /*5790*/  SHF.L.U32 R64, R58, 0x10, RZ ;  /* 0x000000103a407819 */ /* 0x000fe200000006ff */
[----:B------:R-:W-:Y:S01]  /*57a0*/  IMAD R9, R47, R9, RZ ;  /* 0x000000092f097224 */ /* 0x000fe200078e02ff */
[----:B------:R-:W-:Y:S01]  /*57b0*/  PRMT R62, R59, 0x8880, RZ ;  /* 0x000088803b3e7816 */ /* 0x000fe200000000ff */
[----:B------:R-:W-:Y:S01]  /*57c0*/  IMAD R10, R47, R10, RZ ;  /* 0x0000000a2f0a7224 */ /* 0x000fe200078e02ff */
[----:B------:R-:W-:Y:S01]  /*57d0*/  I2IP.S8.S32.SAT R92, R7, R6, RZ ;  /* 0x00000006075c7239 */ /* 0x000fe200000014ff */
[----:B------:R-:W-:Y:S01]  /*57e0*/  IMAD R8, R49, R48, R8 ;  /* 0x0000003031087224 */ /* 0x000fe200078e0208 */
[----:B------:R-:W-:Y:S01]  /*57f0*/  MOV R49, R77 ;  /* 0x0000004d00317202 */ /* 0x000fe20000000f00 */
[----:B------:R-:W-:Y:S01]  /*5800*/  IMAD R11, R47, R11, RZ ;  /* 0x0000000b2f0b7224 */ /* 0x000fe200078e02ff */
[----:B------:R-:W-:Y:S01]  /*5810*/  I2IP.S8.S32.SAT R92, R5, R4, R92 ;  /* 0x00000004055c7239 */ /* 0x000fe2000000145c */
[-C--:B------:R-:W-:Y:S01]  /*5820*/  IMAD R9, R50, R48.reuse, R9 ;  /* 0x0000003032097224 */ /* 0x080fe200078e0209 */
[----:B------:R-:W-:Y:S01]  /*5830*/  SHF.R.S32.HI R50, RZ, 0x18, R76 ;  /* 0x00000018ff327819 */ /* 0x000fe2000001144c */
[----:B------:R-:W-:Y:S01]  /*5840*/  IMAD R10, R51, R48, R10 ;  /* 0x00000030330a7224 */ /* 0x000fe200078e020a */
[----:B------:R-:W-:Y:S01]  /*5850*/  MOV R51, R74 ;  /* 0x0000004a00337202 */ /* 0x000fe20000000f00 */
[----:B------:R-:W-:Y:S01]  /*5860*/  IMAD R12, R47, R12, RZ ;  /* 0x0000000c2f0c7224 */ /* 0x000fe200078e02ff */
[----:B------:R-:W-:Y:S01]  /*5870*/  SHF.L.U32 R75, R54, 0x8, RZ ;  /* 0x00000008364b7819 */ /* 0x000fe200000006ff */
[-C--:B------:R-:W-:Y:S01]  /*5880*/  IMAD R11, R53, R48.reuse, R11 ;  /* 0x00000030350b7224 */ /* 0x080fe200078e020b */
[----:B------:R-:W-:Y:S01]  /*5890*/  SHF.R.S32.HI R54, RZ, 0x18, R54 ;  /* 0x00000018ff367819 */ /* 0x000fe20000011436 */
[----:B------:R-:W-:Y:S01]  /*58a0*/  IMAD R13, R47, R13, RZ ;  /* 0x0000000d2f0d7224 */ /* 0x000fe200078e02ff */
[----:B------:R-:W-:Y:S01]  /*58b0*/  SHF.R.S32.HI R53, RZ, 0x18, R72 ;  /* 0x00000018ff357819 */ /* 0x000fe20000011448 */
[----:B------:R-:W-:Y:S01]  /*58c0*/  IMAD R12, R49, R48, R12 ;  /* 0x00000030310c7224 */ /* 0x000fe200078e020c */
[----:B------:R-:W-:Y:S01]  /*58d0*/  SHF.R.S32.HI R49, RZ, 0x18, R75 ;  /* 0x00000018ff317819 */ /* 0x000fe2000001144b */
[----:B------:R-:W-:Y:S01]  /*58e0*/  IMAD R14, R47, R14, RZ ;  /* 0x0000000e2f0e7224 */ /* 0x000fe200078e02ff */
[----:B------:R-:W-:Y:S01]  /*58f0*/  I2IP.S8.S32.SAT R93, R11, R10, RZ ;  /* 0x0000000a0b5d7239 */ /* 0x000fe200000014ff */
[----:B------:R-:W-:Y:S01]  /*5900*/  IMAD R15, R47, R15, RZ ;  /* 0x0000000f2f0f7224 */ /* 0x000fe200078e02ff */
[----:B------:R-:W-:Y:S01]  /*5910*/  SHF.L.U32 R61, R59, 0x10, RZ ;  /* 0x000000103b3d7819 */ /* 0x000fe200000006ff */
[----:B------:R-:W-:Y:S01]  /*5920*/  IMAD R13, R50, R48, R13 ;  /* 0x00000030320d7224 */ /* 0x000fe200078e020d */
[----:B------:R-:W-:Y:S01]  /*5930*/  I2IP.S8.S32.SAT R93, R9, R8, R93 ;  /* 0x00000008095d7239 */ /* 0x000fe2000000145d */
[----:B------:R-:W-:Y:S01]  /*5940*/  IMAD R16, R47, R16, RZ ;  /* 0x000000102f107224 */ /* 0x000fe200078e02ff */
[----:B------:R-:W-:Y:S01]  /*5950*/  SHF.R.S32.HI R50, RZ, 0x18, R73 ;  /* 0x00000018ff327819 */ /* 0x000fe20000011449 */
[-C--:B------:R-:W-:Y:S01]  /*5960*/  IMAD R14, R49, R48.reuse, R14 ;  /* 0x00000030310e7224 */ /* 0x080fe200078e020e */
[----:B------:R-:W-:Y:S01]  /*5970*/  SHF.R.S32.HI R59, RZ, 0x18, R59 ;  /* 0x00000018ff3b7819 */ /* 0x000fe2000001143b */
[C---:B------:R-:W-:Y:S01]  /*5980*/  IMAD R17, R47.reuse, R17, RZ ;  /* 0x000000112f117224 */ /* 0x040fe200078e02ff */
[----:B------:R-:W-:Y:S01]  /*5990*/  SHF.L.U32 R69, R56, 0x8, RZ ;  /* 0x0000000838457819 */ /* 0x000fe200000006ff */
[----:B------:R-:W-:Y:S01]  /*59a0*/  IMAD R15, R54, R48, R15 ;  /* 0x00000030360f7224 */ /* 0x000fe200078e020f */
[----:B------:R-:W-:Y:S01]  /*59b0*/  SHF.R.S32.HI R56, RZ, 0x18, R56 ;  /* 0x00000018ff387819 */ /* 0x000fe20000011438 */
[----:B------:R-:W-:Y:S01]  /*59c0*/  IMAD R18, R47, R18, RZ ;  /* 0x000000122f127224 */ /* 0x000fe200078e02ff */
[----:B------:R-:W-:Y:S01]  /*59d0*/  SHF.L.U32 R63, R58, 0x8, RZ ;  /* 0x000000083a3f7819 */ /* 0x000fe200000006ff */
[----:B------:R-:W-:Y:S01]  /*59e0*/  IMAD R16, R51, R48, R16 ;  /* 0x0000003033107224 */ /* 0x000fe200078e0210 */
[----:B------:R-:W-:Y:S01]  /*59f0*/  I2IP.S8.S32.SAT R94, R15, R14, RZ ;  /* 0x0000000e0f5e7239 */ /* 0x000fe200000014ff */
[----:B------:R-:W-:Y:S01]  /*5a00*/  IMAD R19, R47, R19, RZ ;  /* 0x000000132f137224 */ /* 0x000fe200078e02ff */
[----:B------:R-:W-:Y:S01]  /*5a10*/  SHF.R.S32.HI R51, RZ, 0x18, R70 ;  /* 0x00000018ff337819 */ /* 0x000fe20000011446 */
[----:B------:R-:W-:Y:S01]  /*5a20*/  IMAD R17, R50, R48, R17 ;  /* 0x0000003032117224 */ /* 0x000fe200078e0211 */
[----:B------:R-:W-:Y:S01]  /*5a30*/  I2IP.S8.S32.SAT R94, R13, R12, R94 ;  /* 0x0000000c0d5e7239 */ /* 0x000fe2000000145e */
[----:B------:R-:W-:Y:S01]  /*5a40*/  IMAD R0, R47, R20, RZ ;  /* 0x000000142f007224 */ /* 0x000fe200078e02ff */
[----:B------:R-:W-:Y:S01]  /*5a50*/  SHF.R.S32.HI R50, RZ, 0x18, R69 ;  /* 0x00000018ff327819 */ /* 0x000fe20000011445 */
[-C--:B------:R-:W-:Y:S01]  /*5a60*/  IMAD R18, R53, R48.reuse, R18 ;  /* 0x0000003035127224 */ /* 0x080fe200078e0212 */
[----:B------:R-:W-:Y:S01]  /*5a70*/  SHF.R.S32.HI R58, RZ, 0x18, R58 ;  /* 0x00000018ff3a7819 */ /* 0x000fe2000001143a */
[----:B------:R-:W-:Y:S01]  /*5a80*/  IMAD.MOV.U32 R49, RZ, RZ, R71 ;  /* 0x000000ffff317224 */ /* 0x000fe200078e0047 */
[----:B------:R-:W-:Y:S01]  /*5a90*/  SHF.R.S32.HI R53, RZ, 0x18, R60 ;  /* 0x00000018ff357819 */ /* 0x000fe2000001143c */
[----:B------:R-:W-:Y:S02]  /*5aa0*/  IMAD R2, R47, R21, RZ ;  /* 0x000000152f027224 */ /* 0x000fe400078e02ff */
[----:B------:R-:W-:Y:S02]  /*5ab0*/  IMAD R19, R55, R48, R19 ;  /* 0x0000003037137224 */ /* 0x000fe400078e0213 */
[----:B------:R-:W-:Y:S02]  /*5ac0*/  IMAD R3, R47, R22, RZ ;  /* 0x000000162f037224 */ /* 0x000fe400078e02ff */
[----:B------:R-:W-:Y:S01]  /*5ad0*/  IMAD R0, R49, R48, R0 ;  /* 0x0000003031007224 */ /* 0x000fe200078e0200 */
[----:B------:R-:W-:Y:S01]  /*5ae0*/  I2IP.S8.S32.SAT R95, R19, R18, RZ ;  /* 0x00000012135f7239 */ /* 0x000fe200000014ff */
[----:B------:R-:W-:Y:S01]  /*5af0*/  IMAD R23, R47, R23, RZ ;  /* 0x000000172f177224 */ /* 0x000fe200078e02ff */
[----:B------:R-:W-:Y:S01]  /*5b00*/  MOV R49, R68 ;  /* 0x0000004400317202 */ /* 0x000fe20000000f00 */
[----:B------:R-:W-:Y:S01]  /*5b10*/  IMAD R2, R51, R48, R2 ;  /* 0x0000003033027224 */ /* 0x000fe200078e0202 */
[----:B------:R-:W-:Y:S01]  /*5b20*/  I2IP.S8.S32.SAT R95, R17, R16, R95 ;  /* 0x00000010115f7239 */ /* 0x000fe2000000145f */
[C---:B------:R-:W-:Y:S01]  /*5b30*/  IMAD R20, R47.reuse, R24, RZ ;  /* 0x000000182f147224 */ /* 0x040fe200078e02ff */
[----:B------:R-:W-:Y:S01]  /*5b40*/  SHF.R.S32.HI R51, RZ, 0x18, R66 ;  /* 0x00000018ff337819 */ /* 0x000fe20000011442 */
[-C--:B------:R-:W-:Y:S01]  /*5b50*/  IMAD R3, R50, R48.reuse, R3 ;  /* 0x0000003032037224 */ /* 0x080fe200078e0203 */
[----:B------:R-:W-:Y:S01]  /*5b60*/  SHF.R.S32.HI R50, RZ, 0x18, R67 ;  /* 0x00000018ff327819 */ /* 0x000fe20000011443 */
[C---:B------:R-:W-:Y:S01]  /*5b70*/  IMAD R21, R47.reuse, R25, RZ ;  /* 0x000000192f157224 */ /* 0x040fe200078e02ff */
[----:B------:R1:W-:Y:S01]  /*5b80*/  STS.128 [R105+UR43+0x1200], R92 ;  /* 0x0012005c69007988 */ /* 0x0003e20008000c2b */
[----:B------:R-:W-:Y:S02]  /*5b90*/  IMAD R23, R56, R48, R23 ;  /* 0x0000003038177224 */ /* 0x000fe400078e0217 */
[----:B------:R-:W-:Y:S02]  /*5ba0*/  IMAD R22, R47, R26, RZ ;  /* 0x0000001a2f167224 */ /* 0x000fe400078e02ff */
[-C--:B------:R-:W-:Y:S01]  /*5bb0*/  IMAD R20, R49, R48.reuse, R20 ;  /* 0x0000003031147224 */ /* 0x080fe200078e0214 */
[----:B------:R-:W-:Y:S01]  /*5bc0*/  I2IP.S8.S32.SAT R115, R23, R3, RZ ;  /* 0x0000000317737239 */ /* 0x000fe200000014ff */
[C---:B------:R-:W-:Y:S01]  /*5bd0*/  IMAD R27, R47.reuse, R27, RZ ;  /* 0x0000001b2f1b7224 */ /* 0x040fe200078e02ff */
[----:B------:R-:W-:Y:S01]  /*5be0*/  MOV R49, R65 ;  /* 0x0000004100317202 */ /* 0x000fe20000000f00 */
[----:B------:R-:W-:Y:S01]  /*5bf0*/  IMAD R21, R50, R48, R21 ;  /* 0x0000003032157224 */ /* 0x000fe200078e0215 */
[----:B------:R-:W-:Y:S01]  /*5c00*/  I2IP.S8.S32.SAT R116, R2, R0, R115 ;  /* 0x0000000002747239 */ /* 0x000fe20000001473 */
[----:B------:R-:W-:Y:S01]  /*5c10*/  IMAD R24, R47, R28, RZ ;  /* 0x0000001c2f187224 */ /* 0x000fe200078e02ff */
[----:B------:R-:W-:Y:S01]  /*5c20*/  SHF.R.S32.HI R50, RZ, 0x18, R64 ;  /* 0x00000018ff327819 */ /* 0x000fe20000011440 */
[----:B------:R-:W-:Y:S01]  /*5c30*/  IMAD R22, R51, R48, R22 ;  /* 0x0000003033167224 */ /* 0x000fe200078e0216 */
[----:B------:R-:W-:Y:S01]  /*5c40*/  MOV R51, R62 ;  /* 0x0000003e00337202 */ /* 0x000fe20000000f00 */
[-C--:B------:R-:W-:Y:S02]  /*5c50*/  IMAD R27, R57, R48.reuse, R27 ;  /* 0x00000030391b7224 */ /* 0x080fe400078e021b */
[----:B------:R-:W-:Y:S02]  /*5c60*/  IMAD R25, R47, R29, RZ ;  /* 0x0000001d2f197224 */ /* 0x000fe400078e02ff */
[----:B------:R-:W-:Y:S01]  /*5c70*/  IMAD R24, R49, R48, R24 ;  /* 0x0000003031187224 */ /* 0x000fe200078e0218 */
[----:B------:R-:W-:Y:S01]  /*5c80*/  SHF.R.S32.HI R49, RZ, 0x18, R63 ;  /* 0x00000018ff317819 */ /* 0x000fe2000001143f */
[----:B------:R-:W-:Y:S01]  /*5c90*/  IMAD R26, R47, R30, RZ ;  /* 0x0000001e2f1a7224 */ /* 0x000fe200078e02ff */
[----:B------:R-:W-:Y:S01]  /*5ca0*/  I2IP.S8.S32.SAT R117, R27, R22, RZ ;  /* 0x000000161b757239 */ /* 0x000fe200000014ff */
[C---:B------:R-:W-:Y:S02]  /*5cb0*/  IMAD R31, R47.reuse, R31, RZ ;  /* 0x0000001f2f1f7224 */ /* 0x040fe400078e02ff */
[----:B------:R-:W-:Y:S01]  /*5cc0*/  IMAD R25, R50, R48, R25 ;  /* 0x0000003032197224 */ /* 0x000fe200078e0219 */
[----:B------:R-:W-:Y:S01]  /*5cd0*/  SHF.R.S32.HI R50, RZ, 0x18, R61 ;  /* 0x00000018ff327819 */ /* 0x000fe2000001143d */
[----:B------:R-:W-:Y:S01]  /*5ce0*/  IMAD R28, R47, R32, RZ ;  /* 0x000000202f1c7224 */ /* 0x000fe200078e02ff */
[----:B------:R-:W-:Y:S01]  /*5cf0*/  I2IP.S8.S32.SAT R117, R21, R20, R117 ;  /* 0x0000001415757239 */ /* 0x000fe20000001475 */
[-C--:B------:R-:W-:Y:S02]  /*5d00*/  IMAD R26, R49, R48.reuse, R26 ;  /* 0x00000030311a7224 */ /* 0x080fe400078e021a */
[----:B------:R-:W-:Y:S02]  /*5d10*/  IMAD R29, R47, R33, RZ ;  /* 0x000000212f1d7224 */ /* 0x000fe400078e02ff */
[-C--:B------:R-:W-:Y:S02]  /*5d20*/  IMAD R31, R58, R48.reuse, R31 ;  /* 0x000000303a1f7224 */ /* 0x080fe400078e021f */
[----:B------:R-:W-:Y:S02]  /*5d30*/  IMAD R28, R51, R48, R28 ;  /* 0x00000030331c7224 */ /* 0x000fe400078e021c */
[----:B------:R-:W-:Y:S01]  /*5d40*/  IMAD R30, R47, R34, RZ ;  /* 0x000000222f1e7224 */ /* 0x000fe200078e02ff */
[----:B------:R-:W-:Y:S01]  /*5d50*/  I2IP.S8.S32.SAT R114, R31, R26, RZ ;  /* 0x0000001a1f727239 */ /* 0x000fe200000014ff */
[----:B------:R-:W-:Y:S02]  /*5d60*/  IMAD R29, R50, R48, R29 ;  /* 0x00000030321d7224 */ /* 0x000fe400078e021d */
[----:B------:R-:W-:Y:S01]  /*5d70*/  IMAD R35, R47, R35, RZ ;  /* 0x000000232f237224 */ /* 0x000fe200078e02ff */
[----:B------:R-:W-:Y:S01]  /*5d80*/  I2IP.S8.S32.SAT R118, R25, R24, R114 ;  /* 0x0000001819767239 */ /* 0x000fe20000001472 */
[-C--:B------:R-:W-:Y:S01]  /*5d90*/  IMAD R30, R53, R48.reuse, R30 ;  /* 0x00000030351e7224 */ /* 0x080fe200078e021e */
[----:B------:R-:W-:Y:S01]  /*5da0*/  IADD3 R114, PT, PT, R44, 0x1, RZ ;  /* 0x000000012c727810 */ /* 0x000fe20007ffe0ff */
[----:B------:R-:W-:Y:S05]  /*5db0*/  IMAD R35, R59, R48, R35 ;  /* 0x000000303b237224 */ /* 0x000fea00078e0223 */
[----:B------:R-:W-:Y:S04]  /*5dc0*/  I2IP.S8.S32.SAT R120, R35, R30, RZ ;  /* 0x0000001e23787239 */ /* 0x000fe800000014ff */
[----:B------:R-:W-:Y:S05]  /*5dd0*/  I2IP.S8.S32.SAT R119, R29, R28, R120 ;  /* 0x0000001c1d777239 */ /* 0x000fea0000001478 */
[----:B------:R1:W-:Y:S01]  /*5de0*/  STS.128 [R104+0x1010], R116 ;  /* 0x0010107468007388 */ /* 0x0003e20000000c00 */
[----:B------:R-:W-:Y:S01]  /*5df0*/  @!PT LDS RZ, [RZ] ;  /* 0x00000000fffff984 */ /* 0x000fe20000000800 */
[----:B------:R-:W-:Y:S01]  /*5e00*/  @!PT LDS RZ, [RZ] ;  /* 0x00000000fffff984 */ /* 0x000fe20000000800 */
[----:B------:R-:W-:Y:S01]  /*5e10*/  @!PT LDS RZ, [RZ] ;  /* 0x00000000fffff984 */ /* 0x000fe20000000800 */
[----:B------:R-:W-:Y:S01]  /*5e20*/  @!PT LDS RZ, [RZ] ;  /* 0x00000000fffff984 */ /* 0x000fe20000000800 */
[----:B------:R3:W-:Y:S07]  /*5e30*/  MEMBAR.ALL.CTA ;  /* 0x0000000000007992 */ /* 0x0007ee0000008000 */
[----:B---3--:R-:W3:Y:S02]  /*5e40*/  FENCE.VIEW.ASYNC.S ;  /* 0x00000000000073c6 */ /* 0x008ee40000000000 */
[----:B---3--:R-:W-:Y:S06]  /*5e50*/  BAR.SYNC.DEFER_BLOCKING 0x1, 0x80 ;  /* 0x0042000000007b1d */ /* 0x008fec0000010000 */
[----:B------:R-:W-:Y:S05]  /*5e60*/  @P0 BRA `(.L_x_92) ;  /* 0x0000000000340947 */ /* 0x000fea0003800000 */
[----:B------:R-:W-:Y:S01]  /*5e70*/  UIADD3 UR12, UPT, UPT, UR43, 0x1200, URZ ;  /* 0x000012002b0c7890 */ /* 0x000fe2000fffe0ff */
[----:B------:R-:W-:Y:S01]  /*5e80*/  R2UR UR9, R97 ;  /* 0x00000000610972ca */ /* 0x000fe200000e0000 */
[----:B------:R-:W-:Y:S01]  /*5e90*/  UIADD3 UR10, UP0, UPT, UR46, 0x680, URZ ;  /* 0x000006802e0a7890 */ /* 0x000fe2000ff1e0ff */
[----:B------:R-:W-:Y:S01]  /*5ea0*/  R2UR UR8, R99 ;  /* 0x00000000630872ca */ /* 0x000fe200000e0000 */
[----:B------:R-:W-:Y:S02]  /*5eb0*/  UMOV UR7, UR36 ;  /* 0x0000002400077c82 */ /* 0x000fe40008000000 */
[----:B------:R-:W-:Y:S01]  /*5ec0*/  IMAD.U32 R111, RZ, RZ, UR12 ;  /* 0x0000000cff6f7e24 */ /* 0x000fe2000f8e00ff */
[----:B------:R-:W-:Y:S04]  /*5ed0*/  UIADD3.X UR11, UPT, UPT, URZ, UR47, URZ, UP0, !UPT ;  /* 0x0000002fff0b7290 */ /* 0x000fe800087fe4ff */
[----:B------:R-:W-:Y:S03]  /*5ee0*/  R2UR UR4, R111 ;  /* 0x000000006f0472ca */ /* 0x000fe600000e0000 */
[----:B------:R-:W-:Y:S02]  /*5ef0*/  USHF.L.U32 UR5, UR9, 0x6, URZ ;  /* 0x0000000609057899 */ /* 0x000fe400080006ff */
[----:B------:R-:W-:Y:S09]  /*5f00*/  USHF.L.U32 UR6, UR8, 0x6, URZ ;  /* 0x0000000608067899 */ /* 0x000ff200080006ff */
[----:B------:R3:W-:Y:S01]  /*5f10*/  UTMASTG.3D [UR4], [UR10] ;  /* 0x000000040a0073b5 */ /* 0x0007e20008010000 */
[----:B------:R0:W-:Y:S01]  /*5f20*/  UTMACMDFLUSH ;  /* 0x00000000000079b7 */ /* 0x0001e20000000000 */
[----:B---3--:R-:W-:Y:S04]  /*5f30*/  DEPBAR.LE SB0, 0x0 ;  /* 0x000080000000791a */ /* 0x008fe80000000000 */
.L_x_92:
[----:B------:R-:W-:Y:S05]  /*5f40*/  BSYNC.RECONVERGENT B0 ;  /* 0x0000000000007941 */ /* 0x000fea0003800200 */
.L_x_91:
[----:B------:R-:W-:Y:S01]  /*5f50*/  BAR.SYNC.DEFER_BLOCKING 0x1, 0x80 ;  /* 0x0042000000007b1d */ /* 0x000fe20000010000 */
[----:B------:R-:W-:Y:S01]  /*5f60*/  ISETP.NE.AND P2, PT, R112, RZ, PT ;  /* 0x000000ff7000720c */ /* 0x000fe20003f45270 */
[----:B------:R-:W-:Y:S01]  /*5f70*/  IMAD.IADD R97, R43, 0x1, R81 ;  /* 0x000000012b617824 */ /* 0x000fe200078e0251 */
[----:B------:R-:W-:Y:S01]  /*5f80*/  ISETP.NE.AND P0, PT, R113, 0x2, PT ;  /* 0x000000027100780c */ /* 0x000fe20003f05270 */
[----:B------:R-:W-:Y:S01]  /*5f90*/  IMAD.IADD R99, R45, 0x1, R96 ;  /* 0x000000012d637824 */ /* 0x000fe200078e0260 */
[----:B------:R-:W-:Y:S02]  /*5fa0*/  ISETP.NE.AND P1, PT, R114, 0x4, PT ;  /* 0x000000047200780c */ /* 0x000fe40003f25270 */
[----:B------:R-:W-:Y:S02]  /*5fb0*/  SEL R0, RZ, 0x1, P0 ;  /* 0x00000001ff007807 */ /* 0x000fe40000000000 */
[----:B------:R-:W-:Y:S02]  /*5fc0*/  SEL R3, RZ, 0x1, P1 ;  /* 0x00000001ff037807 */ /* 0x000fe40000800000 */
[----:B------:R-:W-:Y:S02]  /*5fd0*/  LOP3.LUT R109, R109, R0, RZ, 0x3c, !PT ;  /* 0x000000006d6d7212 */ /* 0x000fe400078e3cff */
[----:B------:R-:W-:Y:S02]  /*5fe0*/  LOP3.LUT R110, R110, R3, RZ, 0x3c, !PT ;  /* 0x000000036e6e7212 */ /* 0x000fe400078e3cff */
[----:B------:R-:W-:Y:S02]  /*5ff0*/  @P2 R2UR UR36, R107 ;  /* 0x000000006b2422ca */ /* 0x000fe400000e0000 */
[----:B------:R-:W-:Y:S02]  /*6000*/  SEL R113, R113, RZ, P0 ;  /* 0x000000ff71717207 */ /* 0x000fe40000000000 */
[----:B------:R-:W-:Y:S01]  /*6010*/  SEL R44, R114, RZ, P1 ;  /* 0x000000ff722c7207 */ /* 0x000fe20000800000 */
[----:B------:R-:W-:Y:S10]  /*6020*/  @P2 BRA `(.L_x_93) ;  /* 0xffffffe400682947 */ /* 0x000ff4000383ffff */
[----:B------:R-:W-:Y:S05]  /*6030*/  EXIT ;  /* 0x000000000000794d */ /* 0x000fea0003800000 */
.L_x_19:
[----:B--2---:R2:W1:Y:S02]  /*6040*/  SYNCS.PHASECHK.TRANS64.TRYWAIT P0, [R3+URZ+0xc0], R2 ;  /* 0x0000c002030075a7 */ /* 0x00446400080011ff */
[----:B-1----:R-:W-:Y:S05]  /*6050*/  @!P0 NANOSLEEP.SYNCS 0x989680 ;  /* 0x009896800000895d */ /* 0x002fea0003900000 */
[----:B------:R-:W1:Y:S02]  /*6060*/  @!P0 SYNCS.PHASECHK.TRANS64 P0, [R3+URZ+0xc0], R2 ;  /* 0x0000c002030085a7 */ /* 0x000e6400080010ff */
[----:B-1----:R-:W-:Y:S05]  /*6070*/  @!P0 BRA `(.L_x_19) ;  /* 0xfffffffc00f08947 */ /* 0x002fea000383ffff */
[----:B------:R-:W-:Y:S05]  /*6080*/  BRA `(.L_x_94) ;  /* 0xffffffb400347947 */ /* 0x000fea000383ffff */
.L_x_22:
[----:B-1----:R-:W-:-:S07]  /*6090*/  MOV R2, UR33 ;  /* 0x0000002100027c02 */ /* 0x002fce0008000f00 */
.L_x_95:
[----:B-1----:R1:W2:Y:S02]  /*60a0*/  SYNCS.PHASECHK.TRANS64.TRYWAIT P0, [R2+URZ+0x18], R5 ;  /* 0x00001805020075a7 */ /* 0x0022a400080011ff */
[----:B--2---:R-:W-:Y:S05]  /*60b0*/  @!P0 NANOSLEEP.SYNCS 0x989680 ;  /* 0x009896800000895d */ /* 0x004fea0003900000 */
[----:B------:R-:W2:Y:S02]  /*60c0*/  @!P0 SYNCS.PHASECHK.TRANS64 P0, [R2+URZ+0x18], R5 ;  /* 0x00001805020085a7 */ /* 0x000ea400080010ff */
[----:B--2---:R-:W-:Y:S05]  /*60d0*/  @!P0 BRA `(.L_x_95) ;  /* 0xfffffffc00f08947 */ /* 0x004fea000383ffff */
[----:B------:R-:W-:Y:S05]  /*60e0*/  BRA `(.L_x_21) ;  /* 0xffffffb400847947 */ /* 0x000fea000383ffff */
.L_x_28:
[----:B-1----:R-:W-:-:S07]  /*60f0*/  MOV R2, UR17 ;  /* 0x0000001100027c02 */ /* 0x002fce0008000f00 */
.L_x_96:
[----:B-1----:R1:W2:Y:S02]  /*6100*/  SYNCS.PHASECHK.TRANS64.TRYWAIT P0, [R2+URZ+0x18], R5 ;  /* 0x00001805020075a7 */ /* 0x0022a400080011ff */
[----:B--2---:R-:W-:Y:S05]  /*6110*/  @!P0 NANOSLEEP.SYNCS 0x989680 ;  /* 0x009896800000895d */ /* 0x004fea0003900000 */
[----:B------:R-:W2:Y:S02]  /*6120*/  @!P0 SYNCS.PHASECHK.TRANS64 P0, [R2+URZ+0x18], R5 ;  /* 0x00001805020085a7 */ /* 0x000ea400080010ff */
[----:B--2---:R-:W-:Y:S05]  /*6130*/  @!P0 BRA `(.L_x_96) ;  /* 0xfffffffc00f08947 */ /* 0x004fea000383ffff */
[----:B------:R-:W-:Y:S05]  /*6140*/  BRA `(.L_x_27) ;  /* 0xffffffb800287947 */ /* 0x000fea000383ffff */
.L_x_32:
[----:B-1----:R1:W2:Y:S02]  /*6150*/  SYNCS.PHASECHK.TRANS64.TRYWAIT P0, [R2+URZ+0x50], R3 ;  /* 0x00005003020075a7 */ /* 0x0022a400080011ff */
[----:B--2---:R-:W-:Y:S05]  /*6160*/  @!P0 NANOSLEEP.SYNCS 0x989680 ;  /* 0x009896800000895d */ /* 0x004fea0003900000 */
[----:B------:R-:W2:Y:S02]  /*6170*/  @!P0 SYNCS.PHASECHK.TRANS64 P0, [R2+URZ+0x50], R3 ;  /* 0x00005003020085a7 */ /* 0x000ea400080010ff */
[----:B--2---:R-:W-:Y:S05]  /*6180*/  @!P0 BRA `(.L_x_32) ;  /* 0xfffffffc00f08947 */ /* 0x004fea000383ffff */
[----:B------:R-:W-:Y:S05]  /*6190*/  BRA `(.L_x_97) ;  /* 0xffffffb800b47947 */ /* 0x000fea000383ffff */
.L_x_36:
[----:B----4-:R-:W-:-:S07]  /*61a0*/  MOV R0, UR5 ;  /* 0x0000000500007c02 */ /* 0x010fce0008000f00 */
.L_x_98:
[----:B-1----:R1:W2:Y:S02]  /*61b0*/  SYNCS.PHASECHK.TRANS64.TRYWAIT P0, [R0+URZ], R3 ;  /* 0x00000003000075a7 */ /* 0x0022a400080011ff */
[----:B--2---:R-:W-:Y:S05]  /*61c0*/  @!P0 NANOSLEEP.SYNCS 0x989680 ;  /* 0x009896800000895d */ /* 0x004fea0003900000 */
[----:B------:R-:W2:Y:S02]  /*61d0*/  @!P0 SYNCS.PHASECHK.TRANS64 P0, [R0+URZ], R3 ;  /* 0x00000003000085a7 */ /* 0x000ea400080010ff */
[----:B--2---:R-:W-:Y:S05]  /*61e0*/  @!P0 BRA `(.L_x_98) ;  /* 0xfffffffc00f08947 */ /* 0x004fea000383ffff */
[----:B------:R-:W-:Y:S05]  /*61f0*/  BRA `(.L_x_99) ;  /* 0xffffffc000247947 */ /* 0x000fea000383ffff */
.L_x_37:
[----:B----4-:R-:W-:-:S07]  /*6200*/  MOV R0, UR5 ;  /* 0x0000000500007c02 */ /* 0x010fce0008000f00 */
.L_x_100:
[----:B-1----:R1:W2:Y:S02]  /*6210*/  SYNCS.PHASECHK.TRANS64.TRYWAIT P0, [R0+URZ], R3 ;  /* 0x00000003000075a7 */ /* 0x0022a400080011ff */
[----:B--2---:R-:W-:Y:S05]  /*6220*/  @!P0 NANOSLEEP.SYNCS 0x989680 ;  /* 0x009896800000895d */ /* 0x004fea0003900000 */
[----:B------:R-:W2:Y:S02]  /*6230*/  @!P0 SYNCS.PHASECHK.TRANS64 P0, [R0+URZ], R3 ;  /* 0x00000003000085a7 */ /* 0x000ea400080010ff */
[----:B--2---:R-:W-:Y:S05]  /*6240*/  @!P0 BRA `(.L_x_100) ;  /* 0xfffffffc00f08947 */ /* 0x004fea000383ffff */
[----:B------:R-:W-:Y:S05]  /*6250*/  BRA `(.L_x_101) ;  /* 0xffffffc000307947 */ /* 0x000fea000383ffff */
.L_x_40:
[----:B-1----:R1:W2:Y:S02]  /*6260*/  SYNCS.PHASECHK.TRANS64.TRYWAIT P0, [R0+URZ+0xb0], R5 ;  /* 0x0000b005000075a7 */ /* 0x0022a400080011ff */
[----:B--2---:R-:W-:Y:S05]  /*6270*/  @!P0 NANOSLEEP.SYNCS 0x989680 ;  /* 0x009896800000895d */ /* 0x004fea0003900000 */
[----:B------:R-:W2:Y:S02]  /*6280*/  @!P0 SYNCS.PHASECHK.TRANS64 P0, [R0+URZ+0xb0], R5 ;  /* 0x0000b005000085a7 */ /* 0x000ea400080010ff */
[----:B--2---:R-:W-:Y:S05]  /*6290*/  @!P0 BRA `(.L_x_40) ;  /* 0xfffffffc00f08947 */ /* 0x004fea000383ffff */
[----:B------:R-:W-:Y:S05]  /*62a0*/  BRA `(.L_x_102) ;  /* 0xffffffc0008c7947 */ /* 0x000fea000383ffff */
.L_x_41:
[----:B------:R-:W-:-:S07]  /*62b0*/  MOV R0, UR5 ;  /* 0x0000000500007c02 */ /* 0x000fce0008000f00 */
.L_x_103:
[----:B-1----:R1:W2:Y:S02]  /*62c0*/  SYNCS.PHASECHK.TRANS64.TRYWAIT P0, [R0+URZ+0x60], R5 ;  /* 0x00006005000075a7 */ /* 0x0022a400080011ff */
[----:B--2---:R-:W-:Y:S05]  /*62d0*/  @!P0 NANOSLEEP.SYNCS 0x989680 ;  /* 0x009896800000895d */ /* 0x004fea0003900000 */
[----:B------:R-:W2:Y:S02]  /*62e0*/  @!P0 SYNCS.PHASECHK.TRANS64 P0, [R0+URZ+0x60], R5 ;  /* 0x00006005000085a7 */ /* 0x000ea400080010ff */
[----:B--2---:R-:W-:Y:S05]  /*62f0*/  @!P0 BRA `(.L_x_103) ;  /* 0xfffffffc00f08947 */ /* 0x004fea000383ffff */
[----:B------:R-:W-:Y:S05]  /*6300*/  BRA `(.L_x_104) ;  /* 0xffffffc0009c7947 */ /* 0x000fea000383ffff */
.L_x_42:
[----:B-1----:R1:W2:Y:S02]  /*6310*/  SYNCS.PHASECHK.TRANS64.TRYWAIT P1, [R0+URZ+0x50], R5 ;  /* 0x00005005000075a7 */ /* 0x0022a400080211ff */
[----:B--2---:R-:W-:Y:S05]  /*6320*/  @!P1 NANOSLEEP.SYNCS 0x989680 ;  /* 0x009896800000995d */ /* 0x004fea0003900000 */
[----:B------:R-:W2:Y:S02]  /*6330*/  @!P1 SYNCS.PHASECHK.TRANS64 P1, [R0+URZ+0x50], R5 ;  /* 0x00005005000095a7 */ /* 0x000ea400080210ff */
[----:B--2---:R-:W-:Y:S05]  /*6340*/  @!P1 BRA `(.L_x_42) ;  /* 0xfffffffc00f09947 */ /* 0x004fea000383ffff */
[----:B------:R-:W-:Y:S05]  /*6350*/  BRA `(.L_x_105) ;  /* 0xffffffc000cc7947 */ /* 0x000fea000383ffff */
.L_x_45:
[----:B------:R-:W-:-:S07]  /*6360*/  MOV R0, UR5 ;  /* 0x0000000500007c02 */ /* 0x000fce0008000f00 */
.L_x_106:
[----:B-1----:R1:W2:Y:S02]  /*6370*/  SYNCS.PHASECHK.TRANS64.TRYWAIT P0, [R0+URZ+0x60], R3 ;  /* 0x00006003000075a7 */ /* 0x0022a400080011ff */
[----:B--2---:R-:W-:Y:S05]  /*6380*/  @!P0 NANOSLEEP.SYNCS 0x989680 ;  /* 0x009896800000895d */ /* 0x004fea0003900000 */
[----:B------:R-:W2:Y:S02]  /*6390*/  @!P0 SYNCS.PHASECHK.TRANS64 P0, [R0+URZ+0x60], R3 ;  /* 0x00006003000085a7 */ /* 0x000ea400080010ff */
[----:B--2---:R-:W-:Y:S05]  /*63a0*/  @!P0 BRA `(.L_x_106) ;  /* 0xfffffffc00f08947 */ /* 0x004fea000383ffff */
[----:B------:R-:W-:Y:S05]  /*63b0*/  BRA `(.L_x_44) ;  /* 0xffffffc400207947 */ /* 0x000fea000383ffff */
.L_x_52:
[----:B-1----:R1:W2:Y:S02]  /*63c0*/  SYNCS.PHASECHK.TRANS64.TRYWAIT P1, [R0+URZ+0x50], R5 ;  /* 0x00005005000075a7 */ /* 0x0022a400080211ff */
[----:B--2---:R-:W-:Y:S05]  /*63d0*/  @!P1 NANOSLEEP.SYNCS 0x989680 ;  /* 0x009896800000995d */ /* 0x004fea0003900000 */
[----:B------:R-:W2:Y:S02]  /*63e0*/  @!P1 SYNCS.PHASECHK.TRANS64 P1, [R0+URZ+0x50], R5 ;  /* 0x00005005000095a7 */ /* 0x000ea400080210ff */
[----:B--2---:R-:W-:Y:S05]  /*63f0*/  @!P1 BRA `(.L_x_52) ;  /* 0xfffffffc00f09947 */ /* 0x004fea000383ffff */
[----:B------:R-:W-:Y:S05]  /*6400*/  BRA `(.L_x_107) ;  /* 0xffffffc800807947 */ /* 0x000fea000383ffff */
.L_x_53:
[----:B------:R-:W-:-:S07]  /*6410*/  MOV R3, UR8 ;  /* 0x0000000800037c02 */ /* 0x000fce0008000f00 */
.L_x_108:
[----:B-1----:R1:W2:Y:S02]  /*6420*/  SYNCS.PHASECHK.TRANS64.TRYWAIT P0, [R3+URZ+0x90], R0 ;  /* 0x00009000030075a7 */ /* 0x0022a400080011ff */
[----:B--2---:R-:W-:Y:S05]  /*6430*/  @!P0 NANOSLEEP.SYNCS 0x989680 ;  /* 0x009896800000895d */ /* 0x004fea0003900000 */
[----:B------:R-:W2:Y:S02]  /*6440*/  @!P0 SYNCS.PHASECHK.TRANS64 P0, [R3+URZ+0x90], R0 ;  /* 0x00009000030085a7 */ /* 0x000ea400080010ff */
[----:B--2---:R-:W-:Y:S05]  /*6450*/  @!P0 BRA `(.L_x_108) ;  /* 0xfffffffc00f08947 */ /* 0x004fea000383ffff */
[----:B------:R-:W-:Y:S05]  /*6460*/  BRA `(.L_x_109) ;  /* 0xffffffc800d07947 */ /* 0x000fea000383ffff */
.L_x_56:
[----:B------:R-:W-:Y:S07]  /*6470*/  MOV R0, UR7 ;  /* 0x0000000700007c02 */ /* 0x000fee0008000f00 */
.L_x_110:
[----:B-1----:R1:W2:Y:S02]  /*6480*/  SYNCS.PHASECHK.TRANS64.TRYWAIT P0, [R0+URZ], R3 ;  /* 0x00000003000075a7 */ /* 0x0022a400080011ff */
[----:B--2---:R-:W-:Y:S05]  /*6490*/  @!P0 NANOSLEEP.SYNCS 0x989680 ;  /* 0x009896800000895d */ /* 0x004fea0003900000 */
[----:B------:R-:W2:Y:S02]  /*64a0*/  @!P0 SYNCS.PHASECHK.TRANS64 P0, [R0+URZ], R3 ;  /* 0x00000003000085a7 */ /* 0x000ea400080010ff */
[----:B--2---:R-:W-:Y:S05]  /*64b0*/  @!P0 BRA `(.L_x_110) ;  /* 0xfffffffc00f08947 */ /* 0x004fea000383ffff */
[----:B------:R-:W-:Y:S05]  /*64c0*/  BRA `(.L_x_55) ;  /* 0xffffffc800ec7947 */ /* 0x000fea000383ffff */
.L_x_59:
[----:B------:R-:W-:-:S07]  /*64d0*/  MOV R0, UR5 ;  /* 0x0000000500007c02 */ /* 0x000fce0008000f00 */
.L_x_111:
[----:B--2---:R2:W3:Y:S02]  /*64e0*/  SYNCS.PHASECHK.TRANS64.TRYWAIT P0, [R0+URZ], R3 ;  /* 0x00000003000075a7 */ /* 0x0044e400080011ff */
[----:B---3--:R-:W-:Y:S05]  /*64f0*/  @!P0 NANOSLEEP.SYNCS 0x989680 ;  /* 0x009896800000895d */ /* 0x008fea0003900000 */
[----:B------:R-:W3:Y:S02]  /*6500*/  @!P0 SYNCS.PHASECHK.TRANS64 P0, [R0+URZ], R3 ;  /* 0x00000003000085a7 */ /* 0x000ee400080010ff */
[----:B---3--:R-:W-:Y:S05]  /*6510*/  @!P0 BRA `(.L_x_111) ;  /* 0xfffffffc00f08947 */ /* 0x008fea000383ffff */
[----:B------:R-:W-:Y:S05]  /*6520*/  BRA `(.L_x_112) ;  /* 0xffffffcc00a07947 */ /* 0x000fea000383ffff */
.L_x_60:
[----:B------:R-:W-:-:S07]  /*6530*/  MOV R0, UR5 ;  /* 0x0000000500007c02 */ /* 0x000fce0008000f00 */
.L_x_113:
[----:B-1----:R1:W2:Y:S02]  /*6540*/  SYNCS.PHASECHK.TRANS64.TRYWAIT P0, [R0+URZ], R3 ;  /* 0x00000003000075a7 */ /* 0x0022a400080011ff */
[----:B--2---:R-:W-:Y:S05]  /*6550*/  @!P0 NANOSLEEP.SYNCS 0x989680 ;  /* 0x009896800000895d */ /* 0x004fea0003900000 */
[----:B------:R-:W2:Y:S02]  /*6560*/  @!P0 SYNCS.PHASECHK.TRANS64 P0, [R0+URZ], R3 ;  /* 0x00000003000085a7 */ /* 0x000ea400080010ff */
[----:B--2---:R-:W-:Y:S05]  /*6570*/  @!P0 BRA `(.L_x_113) ;  /* 0xfffffffc00f08947 */ /* 0x004fea000383ffff */
[----:B------:R-:W-:Y:S05]  /*6580*/  BRA `(.L_x_114) ;  /* 0xffffffcc00ac7947 */ /* 0x000fea000383ffff */
.L_x_61:
[----:B------:R-:W-:-:S07]  /*6590*/  MOV R0, UR5 ;  /* 0x0000000500007c02 */ /* 0x000fce0008000f00 */
.L_x_115:
[----:B-1----:R1:W2:Y:S02]  /*65a0*/  SYNCS.PHASECHK.TRANS64.TRYWAIT P0, [R0+URZ], R3 ;  /* 0x00000003000075a7 */ /* 0x0022a400080011ff */
[----:B--2---:R-:W-:Y:S05]  /*65b0*/  @!P0 NANOSLEEP.SYNCS 0x989680 ;  /* 0x009896800000895d */ /* 0x004fea0003900000 */
[----:B------:R-:W2:Y:S02]  /*65c0*/  @!P0 SYNCS.PHASECHK.TRANS64 P0, [R0+URZ], R3 ;  /* 0x00000003000085a7 */ /* 0x000ea400080010ff */
[----:B--2---:R-:W-:Y:S05]  /*65d0*/  @!P0 BRA `(.L_x_115) ;  /* 0xfffffffc00f08947 */ /* 0x004fea000383ffff */
[----:B------:R-:W-:Y:S05]  /*65e0*/  BRA `(.L_x_116) ;  /* 0xffffffcc00b87947 */ /* 0x000fea000383ffff */
.L_x_62:
[----:B------:R-:W-:-:S07]  /*65f0*/  MOV R0, UR7 ;  /* 0x0000000700007c02 */ /* 0x000fce0008000f00 */
.L_x_117:
[----:B-1----:R1:W2:Y:S02]  /*6600*/  SYNCS.PHASECHK.TRANS64.TRYWAIT P0, [R0+URZ], R3 ;  /* 0x00000003000075a7 */ /* 0x0022a400080011ff */
[----:B--2---:R-:W-:Y:S05]  /*6610*/  @!P0 NANOSLEEP.SYNCS 0x989680 ;  /* 0x009896800000895d */ /* 0x004fea0003900000 */
[----:B------:R-:W2:Y:S02]  /*6620*/  @!P0 SYNCS.PHASECHK.TRANS64 P0, [R0+URZ], R3 ;  /* 0x00000003000085a7 */ /* 0x000ea400080010ff */
[----:B--2---:R-:W-:Y:S05]  /*6630*/  @!P0 BRA `(.L_x_117) ;  /* 0xfffffffc00f08947 */ /* 0x004fea000383ffff */
[----:B------:R-:W-:Y:S05]  /*6640*/  BRA `(.L_x_118) ;  /* 0xffffffcc00c47947 */ /* 0x000fea000383ffff */
.L_x_67:
[----:B---3--:R3:W1:Y:S02]  /*6650*/  SYNCS.PHASECHK.TRANS64.TRYWAIT P0, [R0+URZ+0x50], R3 ;  /* 0x00005003000075a7 */ /* 0x00866400080011ff */
[----:B-1----:R-:W-:Y:S05]  /*6660*/  @!P0 NANOSLEEP.SYNCS 0x989680 ;  /* 0x009896800000895d */ /* 0x002fea0003900000 */
[----:B------:R-:W1:Y:S02]  /*6670*/  @!P0 SYNCS.PHASECHK.TRANS64 P0, [R0+URZ+0x50], R3 ;  /* 0x00005003000085a7 */ /* 0x000e6400080010ff */
[----:B-1----:R-:W-:Y:S05]  /*6680*/  @!P0 BRA `(.L_x_67) ;  /* 0xfffffffc00f08947 */ /* 0x002fea000383ffff */
[----:B------:R-:W-:Y:S05]  /*6690*/  BRA `(.L_x_119) ;  /* 0xffffffd000c07947 */ /* 0x000fea000383ffff */
.L_x_70:
[----:B------:R-:W-:Y:S07]  /*66a0*/  MOV R0, UR6 ;  /* 0x0000000600007c02 */ /* 0x000fee0008000f00 */
.L_x_120:
[----:B-1----:R1:W3:Y:S02]  /*66b0*/  SYNCS.PHASECHK.TRANS64.TRYWAIT P0, [R0+URZ+0x48], R3 ;  /* 0x00004803000075a7 */ /* 0x0022e400080011ff */
[----:B---3--:R-:W-:Y:S05]  /*66c0*/  @!P0 NANOSLEEP.SYNCS 0x989680 ;  /* 0x009896800000895d */ /* 0x008fea0003900000 */
[----:B------:R-:W3:Y:S02]  /*66d0*/  @!P0 SYNCS.PHASECHK.TRANS64 P0, [R0+URZ+0x48], R3 ;  /* 0x00004803000085a7 */ /* 0x000ee400080010ff */
[----:B---3--:R-:W-:Y:S05]  /*66e0*/  @!P0 BRA `(.L_x_120) ;  /* 0xfffffffc00f08947 */ /* 0x008fea000383ffff */
[----:B------:R-:W-:Y:S05]  /*66f0*/  BRA `(.L_x_69) ;  /* 0xffffffd400ac7947 */ /* 0x000fea000383ffff */
.L_x_73:
[----:B------:R-:W-:Y:S07]  /*6700*/  MOV R3, UR6 ;  /* 0x0000000600037c02 */ /* 0x000fee0008000f00 */
.L_x_121:
[----:B-1----:R1:W2:Y:S02]  /*6710*/  SYNCS.PHASECHK.TRANS64.TRYWAIT P2, [R3+URZ+0x38], R26 ;  /* 0x0000381a030075a7 */ /* 0x0022a400080411ff */
[----:B--2---:R-:W-:Y:S05]  /*6720*/  @!P2 NANOSLEEP.SYNCS 0x989680 ;  /* 0x009896800000a95d */ /* 0x004fea0003900000 */
[----:B------:R-:W2:Y:S02]  /*6730*/  @!P2 SYNCS.PHASECHK.TRANS64 P2, [R3+URZ+0x38], R26 ;  /* 0x0000381a0300a5a7 */ /* 0x000ea400080410ff */
[----:B--2---:R-:W-:Y:S05]  /*6740*/  @!P2 BRA `(.L_x_121) ;  /* 0xfffffffc00f0a947 */ /* 0x004fea000383ffff */
[----:B------:R-:W-:Y:S05]  /*6750*/  BRA `(.L_x_122) ;  /* 0xffffffd800407947 */ /* 0x000fea000383ffff */
.L_x_76:
[----:B--2---:R2:W1:Y:S02]  /*6760*/  SYNCS.PHASECHK.TRANS64.TRYWAIT P0, [R0+URZ+0x50], R3 ;  /* 0x00005003000075a7 */ /* 0x00446400080011ff */
[----:B-1----:R-:W-:Y:S05]  /*6770*/  @!P0 NANOSLEEP.SYNCS 0x989680 ;  /* 0x009896800000895d */ /* 0x002fea0003900000 */
[----:B------:R-:W1:Y:S02]  /*6780*/  @!P0 SYNCS.PHASECHK.TRANS64 P0, [R0+URZ+0x50], R3 ;  /* 0x00005003000085a7 */ /* 0x000e6400080010ff */
[----:B-1----:R-:W-:Y:S05]  /*6790*/  @!P0 BRA `(.L_x_76) ;  /* 0xfffffffc00f08947 */ /* 0x002fea000383ffff */
[----:B------:R-:W-:Y:S05]  /*67a0*/  BRA `(.L_x_123) ;  /* 0xffffffdc009c7947 */ /* 0x000fea000383ffff */
.L_x_87:
[----:B-1----:R-:W-:Y:S04]  /*67b0*/  MOV R0, UR43 ;  /* 0x0000002b00007c02 */ /* 0x002fe80008000f00 */
[----:B------:R1:W2:Y:S03]  /*67c0*/  SYNCS.PHASECHK.TRANS64.TRYWAIT P1, [R0+URZ+0x30], R3 ;  /* 0x00003003000075a7 */ /* 0x0002a600080211ff */
[----:B--2---:R-:W-:Y:S05]  /*67d0*/  @!P1 NANOSLEEP.SYNCS 0x989680 ;  /* 0x009896800000995d */ /* 0x004fea0003900000 */
[----:B------:R-:W2:Y:S02]  /*67e0*/  @!P1 SYNCS.PHASECHK.TRANS64 P1, [R0+URZ+0x30], R3 ;  /* 0x00003003000095a7 */ /* 0x000ea400080210ff */
[----:B--2---:R-:W-:Y:S05]  /*67f0*/  @!P1 BRA `(.L_x_87) ;  /* 0xfffffffc00ec9947 */ /* 0x004fea000383ffff */
[----:B------:R-:W-:Y:S05]  /*6800*/  BRA `(.L_x_86) ;  /* 0xffffffe800907947 */ /* 0x000fea000383ffff */
.L_x_89:
[----:B-1----:R1:W4:Y:S02]  /*6810*/  SYNCS.PHASECHK.TRANS64.TRYWAIT P1, [R92+URZ+0x70], R7 ;  /* 0x000070075c0075a7 */ /* 0x00232400080211ff */
[----:B----4-:R-:W-:Y:S05]  /*6820*/  @!P1 NANOSLEEP.SYNCS 0x989680 ;  /* 0x009896800000995d */ /* 0x010fea0003900000 */
[----:B------:R-:W4:Y:S02]  /*6830*/  @!P1 SYNCS.PHASECHK.TRANS64 P1, [R92+URZ+0x70], R7 ;  /* 0x000070075c0095a7 */ /* 0x000f2400080210ff */
[----:B----4-:R-:W-:Y:S05]  /*6840*/  @!P1 BRA `(.L_x_89) ;  /* 0xfffffffc00f09947 */ /* 0x010fea000383ffff */
[----:B------:R-:W-:Y:S05]  /*6850*/  BRA `(.L_x_88) ;  /* 0xffffffe800cc7947 */ /* 0x000fea000383ffff */
        .weak           $__internal_0_$__cuda_sm10x_tcgen05_guardrail_trap_col_being_dealloced_not_returned_by_alloc
        .type           $__internal_0_$__cuda_sm10x_tcgen05_guardrail_trap_col_being_dealloced_not_returned_by_alloc,@function
        .size           $__internal_0_$__cuda_sm10x_tcgen05_guardrail_trap_col_being_dealloced_not_returned_by_alloc,($__internal_1_$__cuda_sm10x_tcgen05_guardrail_trap_phase_invalid_during_alloc - $__internal_0_$__cuda_sm10x_tcgen05_guardrail_trap_col_being_dealloced_not_returned_by_alloc)
$__internal_0_$__cuda_sm10x_tcgen05_guardrail_trap_col_being_dealloced_not_returned_by_alloc:
[----:B------:R-:W-:Y:S05]  /*6860*/  BPT.TRAP 0x1 ;  /* 0x000000040000795c */ /* 0x000fea0000300000 */
[----:B------:R-:W-:-:S04]  /*6870*/  HFMA2 R3, -RZ, RZ, 0, 0 ;  /* 0x00000000ff037431 */ /* 0x000fc800000001ff */
[----:B------:R-:W-:Y:S05]  /*6880*/  RET.REL.NODEC R2 `(_ZN7cutlass13device_kernelINS_4gemm6kernel13GemmUniversalIN4cute5tupleIJiiiiEEENS1_10collective13CollectiveMmaINS1_35MainloopSm100TmaUmmaWarpSpecializedILi3ELi2ELi4ENS5_IJNS4_1CILi1EEESB_SB_EEEEENS5_IJNSA_ILi64EEESE_SE_EEEaNS5_IJlSB_lEEEaSG_NS4_8TiledMMAINS4_8MMA_AtomIJNS4_15SM100_MMA_S8_SSIaaiLi64ELi64ELNS4_4UMMA5MajorE0ELSL_0ELNSK_8SaturateE0EEEEEENS4_6LayoutISC_NS5_IJNSA_ILi0EEESQ_SQ_EEEEENS5_IJNS4_10UnderscoreEST_ST_EEEEENS4_13SM90_TMA_LOADENS4_14ComposedLayoutINS4_7SwizzleILi2ELi4ELi3EEENS4_18smem_ptr_flag_bitsILi8EEENSP_INS5_IJNSA_ILi8EEESE_EEENS5_IJSE_SB_EEEEEEEvNS4_8identityESW_S16_vS17_EENS_8epilogue10collective18CollectiveEpilogueINS19_23Sm100TmaWarpSpecializedILi1ELi1ELi32ELb0ELb0EEEJSF_NS5_IJNSP_ISE_SB_EES1E_EEEaSG_aSG_NS19_6fusion15FusionCallbacksIS1D_NS1G_17LinearCombinationIaiaiLNS_15FloatRoundStyleE2EEESF_S1F_JEEENS4_5SM1004TMEM4LOAD26SM100_TMEM_LOAD_16dp32b32xESW_S16_NS4_39AutoVectorizingCopyWithAssumedAlignmentILi128EEENS4_14SM90_TMA_STOREES16_S1R_S1R_EEEvvEEEEvNT_6ParamsE) ;  /* 0xffffff9402dc7950 */ /* 0x000fea0003c3ffff */
        .weak           $__internal_1_$__cuda_sm10x_tcgen05_guardrail_trap_phase_invalid_during_alloc
        .type           $__internal_1_$__cuda_sm10x_tcgen05_guardrail_trap_phase_invalid_during_alloc,@function
        .size           $__internal_1_$__cuda_sm10x_tcgen05_guardrail_trap_phase_invalid_during_alloc,($__internal_2_$__cuda_sm10x_tcgen05_guardrail_trap_unallocated_columns_being_dealloced - $__internal_1_$__cuda_sm10x_tcgen05_guardrail_trap_phase_invalid_during_alloc)
$__internal_1_$__cuda_sm10x_tcgen05_guardrail_trap_phase_invalid_during_alloc:
[----:B------:R-:W-:Y:S05]  /*6890*/  BPT.TRAP 0x1 ;  /* 0x000000040000795c */ /* 0x000fea0000300000 */
[----:B------:R-:W-:-:S04]  /*68a0*/  MOV R3, 0x0 ;  /* 0x0000000000037802 */ /* 0x000fc80000000f00 */
[----:B------:R-:W-:Y:S05]  /*68b0*/  RET.REL.NODEC R2 `(_ZN7cutlass13device_kernelINS_4gemm6kernel13GemmUniversalIN4cute5tupleIJiiiiEEENS1_10collective13CollectiveMmaINS1_35MainloopSm100TmaUmmaWarpSpecializedILi3ELi2ELi4ENS5_IJNS4_1CILi1EEESB_SB_EEEEENS5_IJNSA_ILi64EEESE_SE_EEEaNS5_IJlSB_lEEEaSG_NS4_8TiledMMAINS4_8MMA_AtomIJNS4_15SM100_MMA_S8_SSIaaiLi64ELi64ELNS4_4UMMA5MajorE0ELSL_0ELNSK_8SaturateE0EEEEEENS4_6LayoutISC_NS5_IJNSA_ILi0EEESQ_SQ_EEEEENS5_IJNS4_10UnderscoreEST_ST_EEEEENS4_13SM90_TMA_LOADENS4_14ComposedLayoutINS4_7SwizzleILi2ELi4ELi3EEENS4_18smem_ptr_flag_bitsILi8EEENSP_INS5_IJNSA_ILi8EEESE_EEENS5_IJSE_SB_EEEEEEEvNS4_8identityESW_S16_vS17_EENS_8epilogue10collective18CollectiveEpilogueINS19_23Sm100TmaWarpSpecializedILi1ELi1ELi32ELb0ELb0EEEJSF_NS5_IJNSP_ISE_SB_EES1E_EEEaSG_aSG_NS19_6fusion15FusionCallbacksIS1D_NS1G_17LinearCombinationIaiaiLNS_15FloatRoundStyleE2EEESF_S1F_JEEENS4_5SM1004TMEM4LOAD26SM100_TMEM_LOAD_16dp32b32xESW_S16_NS4_39AutoVectorizingCopyWithAssumedAlignmentILi128EEENS4_14SM90_TMA_STOREES16_S1R_S1R_EEEvvEEEEvNT_6ParamsE) ;  /* 0xffffff9402d07950 */ /* 0x000fea0003c3ffff */
        .weak           $__internal_2_$__cuda_sm10x_tcgen05_guardrail_trap_unallocated_columns_being_dealloced
        .type           $__internal_2_$__cuda_sm10x_tcgen05_guardrail_trap_unallocated_columns_being_dealloced,@function
        .size           $__internal_2_$__cuda_sm10x_tcgen05_guardrail_trap_unallocated_columns_being_dealloced,(.L_x_125 - $__internal_2_$__cuda_sm10x_tcgen05_guardrail_trap_unallocated_columns_being_dealloced)
$__internal_2_$__cuda_sm10x_tcgen05_guardrail_trap_unallocated_columns_being_dealloced:
[----:B------:R-:W-:Y:S05]  /*68c0*/  BPT.TRAP 0x1 ;  /* 0x000000040000795c */ /* 0x000fea0000300000 */
[----:B------:R-:W-:-:S04]  /*68d0*/  HFMA2 R3, -RZ, RZ, 0, 0 ;  /* 0x00000000ff037431 */ /* 0x000fc800000001ff */
[----:B------:R-:W-:Y:S05]  /*68e0*/  RET.REL.NODEC R2 `(_ZN7cutlass13device_kernelINS_4gemm6kernel13GemmUniversalIN4cute5tupleIJiiiiEEENS1_10collective13CollectiveMmaINS1_35MainloopSm100TmaUmmaWarpSpecializedILi3ELi2ELi4ENS5_IJNS4_1CILi1EEESB_SB_EEEEENS5_IJNSA_ILi64EEESE_SE_EEEaNS5_IJlSB_lEEEaSG_NS4_8TiledMMAINS4_8MMA_AtomIJNS4_15SM100_MMA_S8_SSIaaiLi64ELi64ELNS4_4UMMA5MajorE0ELSL_0ELNSK_8SaturateE0EEEEEENS4_6LayoutISC_NS5_IJNSA_ILi0EEESQ_SQ_EEEEENS5_IJNS4_10UnderscoreEST_ST_EEEEENS4_13SM90_TMA_LOADENS4_14ComposedLayoutINS4_7SwizzleILi2ELi4ELi3EEENS4_18smem_ptr_flag_bitsILi8EEENSP_INS5_IJNSA_ILi8EEESE_EEENS5_IJSE_SB_EEEEEEEvNS4_8identityESW_S16_vS17_EENS_8epilogue10collective18CollectiveEpilogueINS19_23Sm100TmaWarpSpecializedILi1ELi1ELi32ELb0ELb0EEEJSF_NS5_IJNSP_ISE_SB_EES1E_EEEaSG_aSG_NS19_6fusion15FusionCallbacksIS1D_NS1G_17LinearCombinationIaiaiLNS_15FloatRoundStyleE2EEESF_S1F_JEEENS4_5SM1004TMEM4LOAD26SM100_TMEM_LOAD_16dp32b32xESW_S16_NS4_39AutoVectorizingCopyWithAssumedAlignmentILi128EEENS4_14SM90_TMA_STOREES16_S1R_S1R_EEEvvEEEEvNT_6ParamsE) ;  /* 0xffffff9402c47950 */ /* 0x000fea0003c3ffff */
.L_x_124:
[----:B------:R-:W-:-:S00]  /*68f0*/  BRA `(.L_x_124) ;  /* 0xfffffffc00fc7947 */ /* 0x000fc0000383ffff */
[----:B------:R-:W-:-:S00]  /*6900*/  NOP ;  /* 0x0000000000007918 */ /* 0x000fc00000000000 */
[----:B------:R-:W-:-:S00]  /*6910*/  NOP ;  /* 0x0000000000007918 */ /* 0x000fc00000000000 */
[----:B------:R-:W-:-:S00]  /*6920*/  NOP ;  /* 0x0000000000007918 */ /* 0x000fc00000000000 */
[----:B------:R-:W-:-:S00]  /*6930*/  NOP ;  /* 0x0000000000007918 */ /* 0x000fc00000000000 */
[----:B------:R-:W-:-:S00]  /*6940*/  NOP ;  /* 0x0000000000007918 */ /* 0x000fc00000000000 */
[----:B------:R-:W-:-:S00]  /*6950*/  NOP ;  /* 0x0000000000007918 */ /* 0x000fc00000000000 */
[----:B------:R-:W-:-:S00]  /*6960*/  NOP ;  /* 0x0000000000007918 */ /* 0x000fc00000000000 */
[----:B------:R-:W-:-:S00]  /*6970*/  NOP ;  /* 0x0000000000007918 */ /* 0x000fc00000000000 */
.L_x_125:


//--------------------- .nv.global.init           --------------------------
	.section	.nv.global.init,"aw",@progbits
.nv.global.init:
	.type		$str$27,@object
	.size		$str$27,($str$28 - $str$27)
$str$27:
        /*0000*/ 	.byte	0x28, 0x61, 0x64, 0x64, 0x72, 0x65, 0x73, 0x73, 0x20, 0x26, 0x20, 0x6d, 0x61, 0x73, 0x6b, 0x29
        /*0010*/ 	.byte	0x20, 0x3d, 0x3d, 0x20, 0x30, 0x00
	.type		$str$28,@object
	.size		$str$28,($str$26 - $str$28)
$str$28:
        /*0016*/ 	.byte	0x2f, 0x74, 0x6d, 0x70, 0x2f, 0x63, 0x75, 0x74, 0x6c, 0x61, 0x73, 0x73, 0x5f, 0x73, 0x77, 0x65
        /*0026*/ 	.byte	0x65, 0x70, 0x5f, 0x73, 0x72, 0x63, 0x2f, 0x69, 0x6e, 0x63, 0x6c, 0x75, 0x64, 0x65, 0x2f, 0x63
        /*0036*/ 	.byte	0x75, 0x74, 0x65, 0x2f, 0x70, 0x6f, 0x69, 0x6e, 0x74, 0x65, 0x72, 0x5f, 0x66, 0x6c, 0x61, 0x67
        /*0046*/ 	.byte	0x67, 0x65, 0x64, 0x2e, 0x68, 0x70, 0x70, 0x00
	.type		$str$26,@object
	.size		$str$26,($str$25 - $str$26)
$str$26:
        /*004e*/ 	.byte	0x2f, 0x74, 0x6d, 0x70, 0x2f, 0x63, 0x75, 0x74, 0x6c, 0x61, 0x73, 0x73, 0x5f, 0x73, 0x77, 0x65
        /*005e*/ 	.byte	0x65, 0x70, 0x5f, 0x73, 0x72, 0x63, 0x2f, 0x69, 0x6e, 0x63, 0x6c, 0x75, 0x64, 0x65, 0x2f, 0x63
        /*006e*/ 	.byte	0x75, 0x74, 0x65, 0x2f, 0x61, 0x74, 0x6f, 0x6d, 0x2f, 0x63, 0x6f, 0x70, 0x79, 0x5f, 0x74, 0x72
        /*007e*/ 	.byte	0x61, 0x69, 0x74, 0x73, 0x5f, 0x73, 0x6d, 0x31, 0x30, 0x30, 0x2e, 0x68, 0x70, 0x70, 0x00
	.type		$str$25,@object
	.size		$str$25,(__unnamed_1 - $str$25)
$str$25:
        /*008d*/ 	.byte	0x28, 0x28, 0x75, 0x69, 0x6e, 0x74, 0x33, 0x32, 0x5f, 0x74, 0x28, 0x74, 0x68, 0x72, 0x65, 0x61
        /*009d*/ 	.byte	0x64, 0x49, 0x64, 0x78, 0x2e, 0x78, 0x29, 0x20, 0x2f, 0x20, 0x33, 0x32, 0x29, 0x20, 0x25, 0x20
        /*00ad*/ 	.byte	0x34, 0x29, 0x20, 0x3d, 0x3d, 0x20, 0x28, 0x28, 0x28, 0x74, 0x6d, 0x65, 0x6d, 0x5f, 0x61, 0x64
        /*00bd*/ 	.byte	0x64, 0x72, 0x20, 0x3e, 0x3e, 0x20, 0x31, 0x36, 0x29, 0x20, 0x2f, 0x20, 0x33, 0x32, 0x29, 0x20
        /*00cd*/ 	.byte	0x25, 0x20, 0x34, 0x29, 0x00
	.type		__unnamed_1,@object
	.size		__unnamed_1,(__unnamed_2 - __unnamed_1)
__unnamed_1:
        /*00d2*/ 	.byte	0x61, 0x75, 0x74, 0x6f, 0x20, 0x63, 0x75, 0x74, 0x65, 0x3a, 0x3a, 0x61, 0x73, 0x5f, 0x70, 0x6f
        /* <DEDUP_REMOVED lines=24> */
        /*0262*/ 	.byte	0x00
	.type		__unnamed_2,@object
	.size		__unnamed_2,(.L_2 - __unnamed_2)
__unnamed_2:
        /* <DEDUP_REMOVED lines=41> */
.L_2:


//--------------------- .nv.shared._ZN7cutlass13device_kernelINS_4gemm6kernel13GemmUniversalIN4cute5tupleIJiiiiEEENS1_10collective13CollectiveMmaINS1_35MainloopSm100TmaUmmaWarpSpecializedILi3ELi2ELi4ENS5_IJNS4_1CILi1EEESB_SB_EEEEENS5_IJNSA_ILi64EEESE_SE_EEEaNS5_IJlSB_lEEEaSG_NS4_8TiledMMAINS4_8MMA_AtomIJNS4_15SM100_MMA_S8_SSIaaiLi64ELi64ELNS4_4UMMA5MajorE0ELSL_0ELNSK_8SaturateE0EEEEEENS4_6LayoutISC_NS5_IJNSA_ILi0EEESQ_SQ_EEEEENS5_IJNS4_10UnderscoreEST_ST_EEEEENS4_13SM90_TMA_LOADENS4_14ComposedLayoutINS4_7SwizzleILi2ELi4ELi3EEENS4_18smem_ptr_flag_bitsILi8EEENSP_INS5_IJNSA_ILi8EEESE_EEENS5_IJSE_SB_EEEEEEEvNS4_8identityESW_S16_vS17_EENS_8epilogue10collective18CollectiveEpilogueINS19_23Sm100TmaWarpSpecializedILi1ELi1ELi32ELb0ELb0EEEJSF_NS5_IJNSP_ISE_SB_EES1E_EEEaSG_aSG_NS19_6fusion15FusionCallbacksIS1D_NS1G_17LinearCombinationIaiaiLNS_15FloatRoundStyleE2EEESF_S1F_JEEENS4_5SM1004TMEM4LOAD26SM100_TMEM_LOAD_16dp32b32xESW_S16_NS4_39AutoVectorizingCopyWithAssumedAlignmentILi128EEENS4_14SM90_TMA_STOREES16_S1R_S1R_EEEvvEEEEvNT_6ParamsE --------------------------
	.section	.nv.shared._ZN7cutlass13device_kernelINS_4gemm6kernel13GemmUniversalIN4cute5tupleIJiiiiEEENS1_10collective13CollectiveMmaINS1_35MainloopSm100TmaUmmaWarpSpecializedILi3ELi2ELi4ENS5_IJNS4_1CILi1EEESB_SB_EEEEENS5_IJNSA_ILi64EEESE_SE_EEEaNS5_IJlSB_lEEEaSG_NS4_8TiledMMAINS4_8MMA_AtomIJNS4_15SM100_MMA_S8_SSIaaiLi64ELi64ELNS4_4UMMA5MajorE0ELSL_0ELNSK_8SaturateE0EEEEEENS4_6LayoutISC_NS5_IJNSA_ILi0EEESQ_SQ_EEEEENS5_IJNS4_10UnderscoreEST_ST_EEEEENS4_13SM90_TMA_LOADENS4_14ComposedLayoutINS4_7SwizzleILi2ELi4ELi3EEENS4_18smem_ptr_flag_bitsILi8EEENSP_INS5_IJNSA_ILi8EEESE_EEENS5_IJSE_SB_EEEEEEEvNS4_8identityESW_S16_vS17_EENS_8epilogue10collective18CollectiveEpilogueINS19_23Sm100TmaWarpSpecializedILi1ELi1ELi32ELb0ELb0EEEJSF_NS5_IJNSP_ISE_SB_EES1E_EEEaSG_aSG_NS19_6fusion15FusionCallbacksIS1D_NS1G_17LinearCombinationIaiaiLNS_15FloatRoundStyleE2EEESF_S1F_JEEENS4_5SM1004TMEM4LOAD26SM100_TMEM_LOAD_16dp32b32xESW_S16_NS4_39AutoVectorizingCopyWithAssumedAlignmentILi128EEENS4_14SM90_TMA_STOREES16_S1R_S1R_EEEvvEEEEvNT_6ParamsE,"aw",@nobits
	.sectionflags	@""
	.align	16
	.zero		1024


//--------------------- .nv.shared.reserved.0     --------------------------
	.section	.nv.shared.reserved.0,"aw",@nobits
	.weak		__nv_reservedSMEM_offset_0_alias
	.size		__nv_reservedSMEM_offset_0_alias, 0, 64
	.other		__nv_reservedSMEM_offset_0_alias,@"STO_CUDA_RESERVED_SHARED STV_DEFAULT"
__nv_reservedSMEM_offset_0_alias:
	.zero		0
.nv.shared.reserved.0:
	.zero		64
	.weak		__nv_reservedSMEM_tcgen05_partition
	.type		__nv_reservedSMEM_tcgen05_partition,@object
	.size		__nv_reservedSMEM_tcgen05_partition,(.L_0 - __nv_reservedSMEM_tcgen05_partition)
__nv_reservedSMEM_tcgen05_partition:
	.zero		32
.L_0:


//--------------------- .nv.global                --------------------------
	.section	.nv.global,"aw",@nobits
.nv.global:
	.type		_ZN40_INTERNAL_fa419ce9_4_k_cu_55564315_235404cute1_E,@object
	.size		_ZN40_INTERNAL_fa419ce9_4_k_cu_55564315_235404cute1_E,(_ZN40_INTERNAL_fa419ce9_4_k_cu_55564315_235404cuda3std3__45__cpo6cbeginE - _ZN40_INTERNAL_fa419ce9_4_k_cu_55564315_235404cute1_E)
_ZN40_INTERNAL_fa419ce9_4_k_cu_55564315_235404cute1_E:
	.zero		1
	.type		_ZN40_INTERNAL_fa419ce9_4_k_cu_55564315_235404cuda3std3__45__cpo6cbeginE,@object
	.size		_ZN40_INTERNAL_fa419ce9_4_k_cu_55564315_235404cuda3std3__45__cpo6cbeginE,(_ZN40_INTERNAL_fa419ce9_4_k_cu_55564315_235404cuda3std3__48in_placeE - _ZN40_INTERNAL_fa419ce9_4_k_cu_55564315_235404cuda3std3__45__cpo6cbeginE)
_ZN40_INTERNAL_fa419ce9_4_k_cu_55564315_235404cuda3std3__45__cpo6cbeginE:
	.zero		1
	.type		_ZN40_INTERNAL_fa419ce9_4_k_cu_55564315_235404cuda3std3__48in_placeE,@object
	.size		_ZN40_INTERNAL_fa419ce9_4_k_cu_55564315_235404cuda3std3__48in_placeE,(_ZN40_INTERNAL_fa419ce9_4_k_cu_55564315_235404cuda3std6ranges3__45__cpo9iter_moveE - _ZN40_INTERNAL_fa419ce9_4_k_cu_55564315_235404cuda3std3__48in_placeE)
_ZN40_INTERNAL_fa419ce9_4_k_cu_55564315_235404cuda3std3__48in_placeE:
	.zero		1
	.type		_ZN40_INTERNAL_fa419ce9_4_k_cu_55564315_235404cuda3std6ranges3__45__cpo9iter_moveE,@object
	.size		_ZN40_INTERNAL_fa419ce9_4_k_cu_55564315_235404cuda3std6ranges3__45__cpo9iter_moveE,(_ZN40_INTERNAL_fa419ce9_4_k_cu_55564315_235404cuda3std3__45__cpo5beginE - _ZN40_INTERNAL_fa419ce9_4_k_cu_55564315_235404cuda3std6ranges3__45__cpo9iter_moveE)
_ZN40_INTERNAL_fa419ce9_4_k_cu_55564315_235404cuda3std6ranges3__45__cpo9iter_moveE:
	.zero		1
	.type		_ZN40_INTERNAL_fa419ce9_4_k_cu_55564315_235404cuda3std3__45__cpo5beginE,@object
	.size		_ZN40_INTERNAL_fa419ce9_4_k_cu_55564315_235404cuda3std3__45__cpo5beginE,(_ZN40_INTERNAL_fa419ce9_4_k_cu_55564315_235404cuda3std3__442_GLOBAL__N__fa419ce9_4_k_cu_55564315_235406ignoreE - _ZN40_INTERNAL_fa419ce9_4_k_cu_55564315_235404cuda3std3__45__cpo5beginE)
_ZN40_INTERNAL_fa419ce9_4_k_cu_55564315_235404cuda3std3__45__cpo5beginE:
	.zero		1
	.type		_ZN40_INTERNAL_fa419ce9_4_k_cu_55564315_235404cuda3std3__442_GLOBAL__N__fa419ce9_4_k_cu_55564315_235406ignoreE,@object
	.size		_ZN40_INTERNAL_fa419ce9_4_k_cu_55564315_235404cuda3std3__442_GLOBAL__N__fa419ce9_4_k_cu_55564315_235406ignoreE,(_ZN40_INTERNAL_fa419ce9_4_k_cu_55564315_235404cute7productE - _ZN40_INTERNAL_fa419ce9_4_k_cu_55564315_235404cuda3std3__442_GLOBAL__N__fa419ce9_4_k_cu_55564315_235406ignoreE)
_ZN40_INTERNAL_fa419ce9_4_k_cu_55564315_235404cuda3std3__442_GLOBAL__N__fa419ce9_4_k_cu_55564315_235406ignoreE:
	.zero		1
	.type		_ZN40_INTERNAL_fa419ce9_4_k_cu_55564315_235404cute7productE,@object
	.size		_ZN40_INTERNAL_fa419ce9_4_k_cu_55564315_235404cute7productE,(_ZN40_INTERNAL_fa419ce9_4_k_cu_55564315_235404cuda3std3__45__cpo3endE - _ZN40_INTERNAL_fa419ce9_4_k_cu_55564315_235404cute7productE)
_ZN40_INTERNAL_fa419ce9_4_k_cu_55564315_235404cute7productE:
	.zero		1
	.type		_ZN40_INTERNAL_fa419ce9_4_k_cu_55564315_235404cuda3std3__45__cpo3endE,@object
	.size		_ZN40_INTERNAL_fa419ce9_4_k_cu_55564315_235404cuda3std3__45__cpo3endE,(_ZN40_INTERNAL_fa419ce9_4_k_cu_55564315_235404cuda3std3__419piecewise_constructE - _ZN40_INTERNAL_fa419ce9_4_k_cu_55564315_235404cuda3std3__45__cpo3endE)
_ZN40_INTERNAL_fa419ce9_4_k_cu_55564315_235404cuda3std3__45__cpo3endE:
	.zero		1
	.type		_ZN40_INTERNAL_fa419ce9_4_k_cu_55564315_235404cuda3std3__419piecewise_constructE,@object
	.size		_ZN40_INTERNAL_fa419ce9_4_k_cu_55564315_235404cuda3std3__419piecewise_constructE,(_ZN40_INTERNAL_fa419ce9_4_k_cu_55564315_235404cuda3std3__45__cpo4cendE - _ZN40_INTERNAL_fa419ce9_4_k_cu_55564315_235404cuda3std3__419piecewise_constructE)
_ZN40_INTERNAL_fa419ce9_4_k_cu_55564315_235404cuda3std3__419piecewise_constructE:
	.zero		1
	.type		_ZN40_INTERNAL_fa419ce9_4_k_cu_55564315_235404cuda3std3__45__cpo4cendE,@object
	.size		_ZN40_INTERNAL_fa419ce9_4_k_cu_55564315_235404cuda3std3__45__cpo4cendE,(_ZN40_INTERNAL_fa419ce9_4_k_cu_55564315_235404cuda3std6ranges3__45__cpo4swapE - _ZN40_INTERNAL_fa419ce9_4_k_cu_55564315_235404cuda3std3__45__cpo4cendE)
_ZN40_INTERNAL_fa419ce9_4_k_cu_55564315_235404cuda3std3__45__cpo4cendE:
	.zero		1
	.type		_ZN40_INTERNAL_fa419ce9_4_k_cu_55564315_235404cuda3std6ranges3__45__cpo4swapE,@object
	.size		_ZN40_INTERNAL_fa419ce9_4_k_cu_55564315_235404cuda3std6ranges3__45__cpo4swapE,(.L_10 - _ZN40_INTERNAL_fa419ce9_4_k_cu_55564315_235404cuda3std6ranges3__45__cpo4swapE)
_ZN40_INTERNAL_fa419ce9_4_k_cu_55564315_235404cuda3std6ranges3__45__cpo4swapE:
	.zero		1
.L_10:


//--------------------- .nv.constant0._ZN7cutlass13device_kernelINS_4gemm6kernel13GemmUniversalIN4cute5tupleIJiiiiEEENS1_10collective13CollectiveMmaINS1_35MainloopSm100TmaUmmaWarpSpecializedILi3ELi2ELi4ENS5_IJNS4_1CILi1EEESB_SB_EEEEENS5_IJNSA_ILi64EEESE_SE_EEEaNS5_IJlSB_lEEEaSG_NS4_8TiledMMAINS4_8MMA_AtomIJNS4_15SM100_MMA_S8_SSIaaiLi64ELi64ELNS4_4UMMA5MajorE0ELSL_0ELNSK_8SaturateE0EEEEEENS4_6LayoutISC_NS5_IJNSA_ILi0EEESQ_SQ_EEEEENS5_IJNS4_10UnderscoreEST_ST_EEEEENS4_13SM90_TMA_LOADENS4_14ComposedLayoutINS4_7SwizzleILi2ELi4ELi3EEENS4_18smem_ptr_flag_bitsILi8EEENSP_INS5_IJNSA_ILi8EEESE_EEENS5_IJSE_SB_EEEEEEEvNS4_8identityESW_S16_vS17_EENS_8epilogue10collective18CollectiveEpilogueINS19_23Sm100TmaWarpSpecializedILi1ELi1ELi32ELb0ELb0EEEJSF_NS5_IJNSP_ISE_SB_EES1E_EEEaSG_aSG_NS19_6fusion15FusionCallbacksIS1D_NS1G_17LinearCombinationIaiaiLNS_15FloatRoundStyleE2EEESF_S1F_JEEENS4_5SM1004TMEM4LOAD26SM100_TMEM_LOAD_16dp32b32xESW_S16_NS4_39AutoVectorizingCopyWithAssumedAlignmentILi128EEENS4_14SM90_TMA_STOREES16_S1R_S1R_EEEvvEEEEvNT_6ParamsE --------------------------
	.section	.nv.constant0._ZN7cutlass13device_kernelINS_4gemm6kernel13GemmUniversalIN4cute5tupleIJiiiiEEENS1_10collective13CollectiveMmaINS1_35MainloopSm100TmaUmmaWarpSpecializedILi3ELi2ELi4ENS5_IJNS4_1CILi1EEESB_SB_EEEEENS5_IJNSA_ILi64EEESE_SE_EEEaNS5_IJlSB_lEEEaSG_NS4_8TiledMMAINS4_8MMA_AtomIJNS4_15SM100_MMA_S8_SSIaaiLi64ELi64ELNS4_4UMMA5MajorE0ELSL_0ELNSK_8SaturateE0EEEEEENS4_6LayoutISC_NS5_IJNSA_ILi0EEESQ_SQ_EEEEENS5_IJNS4_10UnderscoreEST_ST_EEEEENS4_13SM90_TMA_LOADENS4_14ComposedLayoutINS4_7SwizzleILi2ELi4ELi3EEENS4_18smem_ptr_flag_bitsILi8EEENSP_INS5_IJNSA_ILi8EEESE_EEENS5_IJSE_SB_EEEEEEEvNS4_8identityESW_S16_vS17_EENS_8epilogue10collective18CollectiveEpilogueINS19_23Sm100TmaWarpSpecializedILi1ELi1ELi32ELb0ELb0EEEJSF_NS5_IJNSP_ISE_SB_EES1E_EEEaSG_aSG_NS19_6fusion15FusionCallbacksIS1D_NS1G_17LinearCombinationIaiaiLNS_15FloatRoundStyleE2EEESF_S1F_JEEENS4_5SM1004TMEM4LOAD26SM100_TMEM_LOAD_16dp32b32xESW_S16_NS4_39AutoVectorizingCopyWithAssumedAlignmentILi128EEENS4_14SM90_TMA_STOREES16_S1R_S1R_EEEvvEEEEvNT_6ParamsE,"a",@progbits
	.sectionflags	@""
	.align	4
.nv.constant0._ZN7cutlass13device_kernelINS_4gemm6kernel13GemmUniversalIN4cute5tupleIJiiiiEEENS1_10collective13CollectiveMmaINS1_35MainloopSm100TmaUmmaWarpSpecializedILi3ELi2ELi4ENS5_IJNS4_1CILi1EEESB_SB_EEEEENS5_IJNSA_ILi64EEESE_SE_EEEaNS5_IJlSB_lEEEaSG_NS4_8TiledMMAINS4_8MMA_AtomIJNS4_15SM100_MMA_S8_SSIaaiLi64ELi64ELNS4_4UMMA5MajorE0ELSL_0ELNSK_8SaturateE0EEEEEENS4_6LayoutISC_NS5_IJNSA_ILi0EEESQ_SQ_EEEEENS5_IJNS4_10UnderscoreEST_ST_EEEEENS4_13SM90_TMA_LOADENS4_14ComposedLayoutINS4_7SwizzleILi2ELi4ELi3EEENS4_18smem_ptr_flag_bitsILi8EEENSP_INS5_IJNSA_ILi8EEESE_EEENS5_IJSE_SB_EEEEEEEvNS4_8identityESW_S16_vS17_EENS_8epilogue10collective18CollectiveEpilogueINS19_23Sm100TmaWarpSpecializedILi1ELi1ELi32ELb0ELb0EEEJSF_NS5_IJNSP_ISE_SB_EES1E_EEEaSG_aSG_NS19_6fusion15FusionCallbacksIS1D_NS1G_17LinearCombinationIaiaiLNS_15FloatRoundStyleE2EEESF_S1F_JEEENS4_5SM1004TMEM4LOAD26SM100_TMEM_LOAD_16dp32b32xESW_S16_NS4_39AutoVectorizingCopyWithAssumedAlignmentILi128EEENS4_14SM90_TMA_STOREES16_S1R_S1R_EEEvvEEEEvNT_6ParamsE:
	.zero		2944


//--------------------- SYMBOLS --------------------------

	.type		.nv.reservedSmem.offset0,@object
	.size		.nv.reservedSmem.offset0,0x4
	.type		.nv.reservedSmem.cap,@object
	.size		.nv.reservedSmem.cap,0x4
	.type		__assertfail,@function
